//
// Generated by NVIDIA NVVM Compiler
//
// Compiler Build ID: CL-36424714
// Cuda compilation tools, release 13.0, V13.0.88
// Based on NVVM 20.0.0
//

.version 9.0
.target sm_100
.address_size 64

	// .globl	_Z10computeMMDPfS_iiifS_

.visible .entry _Z10computeMMDPfS_iiifS_(
	.param .u64 .ptr .align 1 _Z10computeMMDPfS_iiifS__param_0,
	.param .u64 .ptr .align 1 _Z10computeMMDPfS_iiifS__param_1,
	.param .u32 _Z10computeMMDPfS_iiifS__param_2,
	.param .u32 _Z10computeMMDPfS_iiifS__param_3,
	.param .u32 _Z10computeMMDPfS_iiifS__param_4,
	.param .f32 _Z10computeMMDPfS_iiifS__param_5,
	.param .u64 .ptr .align 1 _Z10computeMMDPfS_iiifS__param_6
)
{
	.reg .pred 	%p<45>;
	.reg .b32 	%r<139>;
	.reg .b32 	%f<417>;
	.reg .b64 	%rd<112>;

	ld.param.u64 	%rd13, [_Z10computeMMDPfS_iiifS__param_0];
	ld.param.u64 	%rd14, [_Z10computeMMDPfS_iiifS__param_1];
	ld.param.u32 	%r66, [_Z10computeMMDPfS_iiifS__param_2];
	ld.param.u32 	%r67, [_Z10computeMMDPfS_iiifS__param_3];
	ld.param.u32 	%r68, [_Z10computeMMDPfS_iiifS__param_4];
	ld.param.f32 	%f79, [_Z10computeMMDPfS_iiifS__param_5];
	ld.param.u64 	%rd15, [_Z10computeMMDPfS_iiifS__param_6];
	cvta.to.global.u64 	%rd1, %rd13;
	cvta.to.global.u64 	%rd2, %rd14;
	cvta.to.global.u64 	%rd3, %rd15;
	mov.u32 	%r69, %ctaid.x;
	mov.u32 	%r70, %ntid.x;
	mov.u32 	%r71, %tid.x;
	mad.lo.s32 	%r1, %r69, %r70, %r71;
	add.s32 	%r72, %r67, %r66;
	setp.ge.s32 	%p1, %r1, %r72;
	@%p1 bra 	$L__BB0_67;
	setp.ge.s32 	%p2, %r1, %r66;
	@%p2 bra 	$L__BB0_45;
	setp.lt.s32 	%p17, %r66, 1;
	mov.f32 	%f388, 0f00000000;
	@%p17 bra 	$L__BB0_23;
	mul.lo.s32 	%r88, %r68, %r1;
	cvt.s64.s32 	%rd4, %r88;
	setp.lt.s32 	%p18, %r68, 1;
	add.f32 	%f179, %f79, %f79;
	mul.f32 	%f1, %f79, %f179;
	@%p18 bra 	$L__BB0_17;
	and.b32  	%r2, %r68, 7;
	and.b32  	%r3, %r68, 3;
	and.b32  	%r4, %r68, 2147483640;
	and.b32  	%r5, %r68, 1;
	mov.f32 	%f388, 0f00000000;
	mov.b32 	%r118, 0;
$L__BB0_5:
	setp.lt.u32 	%p23, %r68, 8;
	mul.lo.s32 	%r7, %r118, %r68;
	mov.f32 	%f383, 0f00000000;
	mov.b32 	%r121, 0;
	@%p23 bra 	$L__BB0_8;
	mov.f32 	%f383, 0f00000000;
	mov.b32 	%r119, 0;
$L__BB0_7:
	.pragma "nounroll";
	cvt.u64.u32 	%rd48, %r119;
	add.s64 	%rd49, %rd48, %rd4;
	shl.b64 	%rd50, %rd49, 2;
	add.s64 	%rd51, %rd1, %rd50;
	ld.global.f32 	%f202, [%rd51];
	add.s32 	%r96, %r119, %r7;
	mul.wide.u32 	%rd52, %r96, 4;
	add.s64 	%rd53, %rd1, %rd52;
	ld.global.f32 	%f203, [%rd53];
	sub.f32 	%f204, %f202, %f203;
	fma.rn.f32 	%f205, %f204, %f204, %f383;
	ld.global.f32 	%f206, [%rd51+4];
	ld.global.f32 	%f207, [%rd53+4];
	sub.f32 	%f208, %f206, %f207;
	fma.rn.f32 	%f209, %f208, %f208, %f205;
	ld.global.f32 	%f210, [%rd51+8];
	ld.global.f32 	%f211, [%rd53+8];
	sub.f32 	%f212, %f210, %f211;
	fma.rn.f32 	%f213, %f212, %f212, %f209;
	ld.global.f32 	%f214, [%rd51+12];
	ld.global.f32 	%f215, [%rd53+12];
	sub.f32 	%f216, %f214, %f215;
	fma.rn.f32 	%f217, %f216, %f216, %f213;
	ld.global.f32 	%f218, [%rd51+16];
	ld.global.f32 	%f219, [%rd53+16];
	sub.f32 	%f220, %f218, %f219;
	fma.rn.f32 	%f221, %f220, %f220, %f217;
	ld.global.f32 	%f222, [%rd51+20];
	ld.global.f32 	%f223, [%rd53+20];
	sub.f32 	%f224, %f222, %f223;
	fma.rn.f32 	%f225, %f224, %f224, %f221;
	ld.global.f32 	%f226, [%rd51+24];
	ld.global.f32 	%f227, [%rd53+24];
	sub.f32 	%f228, %f226, %f227;
	fma.rn.f32 	%f229, %f228, %f228, %f225;
	ld.global.f32 	%f230, [%rd51+28];
	ld.global.f32 	%f231, [%rd53+28];
	sub.f32 	%f232, %f230, %f231;
	fma.rn.f32 	%f383, %f232, %f232, %f229;
	add.s32 	%r119, %r119, 8;
	setp.ne.s32 	%p24, %r119, %r4;
	mov.u32 	%r121, %r4;
	@%p24 bra 	$L__BB0_7;
$L__BB0_8:
	setp.eq.s32 	%p25, %r2, 0;
	@%p25 bra 	$L__BB0_16;
	add.s32 	%r97, %r2, -1;
	setp.lt.u32 	%p26, %r97, 3;
	@%p26 bra 	$L__BB0_11;
	cvt.u64.u32 	%rd54, %r121;
	add.s64 	%rd55, %rd54, %rd4;
	shl.b64 	%rd56, %rd55, 2;
	add.s64 	%rd57, %rd1, %rd56;
	ld.global.f32 	%f234, [%rd57];
	add.s32 	%r98, %r121, %r7;
	mul.wide.u32 	%rd58, %r98, 4;
	add.s64 	%rd59, %rd1, %rd58;
	ld.global.f32 	%f235, [%rd59];
	sub.f32 	%f236, %f234, %f235;
	fma.rn.f32 	%f237, %f236, %f236, %f383;
	ld.global.f32 	%f238, [%rd57+4];
	cvt.u64.u32 	%rd60, %r7;
	add.s64 	%rd61, %rd54, %rd60;
	shl.b64 	%rd62, %rd61, 2;
	add.s64 	%rd63, %rd1, %rd62;
	ld.global.f32 	%f239, [%rd63+4];
	sub.f32 	%f240, %f238, %f239;
	fma.rn.f32 	%f241, %f240, %f240, %f237;
	ld.global.f32 	%f242, [%rd57+8];
	ld.global.f32 	%f243, [%rd63+8];
	sub.f32 	%f244, %f242, %f243;
	fma.rn.f32 	%f245, %f244, %f244, %f241;
	ld.global.f32 	%f246, [%rd57+12];
	ld.global.f32 	%f247, [%rd63+12];
	sub.f32 	%f248, %f246, %f247;
	fma.rn.f32 	%f383, %f248, %f248, %f245;
	add.s32 	%r121, %r121, 4;
$L__BB0_11:
	setp.eq.s32 	%p27, %r3, 0;
	@%p27 bra 	$L__BB0_16;
	setp.eq.s32 	%p28, %r3, 1;
	@%p28 bra 	$L__BB0_14;
	cvt.u64.u32 	%rd64, %r121;
	add.s64 	%rd65, %rd64, %rd4;
	shl.b64 	%rd66, %rd65, 2;
	add.s64 	%rd67, %rd1, %rd66;
	ld.global.f32 	%f250, [%rd67];
	add.s32 	%r99, %r121, %r7;
	mul.wide.u32 	%rd68, %r99, 4;
	add.s64 	%rd69, %rd1, %rd68;
	ld.global.f32 	%f251, [%rd69];
	sub.f32 	%f252, %f250, %f251;
	fma.rn.f32 	%f253, %f252, %f252, %f383;
	ld.global.f32 	%f254, [%rd67+4];
	cvt.u64.u32 	%rd70, %r7;
	add.s64 	%rd71, %rd64, %rd70;
	shl.b64 	%rd72, %rd71, 2;
	add.s64 	%rd73, %rd1, %rd72;
	ld.global.f32 	%f255, [%rd73+4];
	sub.f32 	%f256, %f254, %f255;
	fma.rn.f32 	%f383, %f256, %f256, %f253;
	add.s32 	%r121, %r121, 2;
$L__BB0_14:
	setp.eq.s32 	%p29, %r5, 0;
	@%p29 bra 	$L__BB0_16;
	cvt.u64.u32 	%rd74, %r121;
	add.s64 	%rd75, %rd74, %rd4;
	shl.b64 	%rd76, %rd75, 2;
	add.s64 	%rd77, %rd1, %rd76;
	ld.global.f32 	%f257, [%rd77];
	add.s32 	%r100, %r121, %r7;
	mul.wide.u32 	%rd78, %r100, 4;
	add.s64 	%rd79, %rd1, %rd78;
	ld.global.f32 	%f258, [%rd79];
	sub.f32 	%f259, %f257, %f258;
	fma.rn.f32 	%f383, %f259, %f259, %f383;
$L__BB0_16:
	neg.f32 	%f260, %f383;
	div.rn.f32 	%f261, %f260, %f1;
	fma.rn.f32 	%f262, %f261, 0f3BBB989D, 0f3F000000;
	cvt.sat.f32.f32 	%f263, %f262;
	mov.f32 	%f264, 0f4B400001;
	mov.f32 	%f265, 0f437C0000;
	fma.rm.f32 	%f266, %f263, %f265, %f264;
	add.f32 	%f267, %f266, 0fCB40007F;
	neg.f32 	%f268, %f267;
	fma.rn.f32 	%f269, %f261, 0f3FB8AA3B, %f268;
	fma.rn.f32 	%f270, %f261, 0f32A57060, %f269;
	mov.b32 	%r101, %f266;
	shl.b32 	%r102, %r101, 23;
	mov.b32 	%f271, %r102;
	ex2.approx.ftz.f32 	%f272, %f270;
	fma.rn.f32 	%f388, %f272, %f271, %f388;
	add.s32 	%r118, %r118, 1;
	setp.eq.s32 	%p30, %r118, %r66;
	@%p30 bra 	$L__BB0_23;
	bra.uni 	$L__BB0_5;
$L__BB0_17:
	mov.f32 	%f182, 0f80000000;
	div.rn.f32 	%f183, %f182, %f1;
	fma.rn.f32 	%f184, %f183, 0f3BBB989D, 0f3F000000;
	cvt.sat.f32.f32 	%f185, %f184;
	mov.f32 	%f186, 0f4B400001;
	mov.f32 	%f187, 0f437C0000;
	fma.rm.f32 	%f188, %f185, %f187, %f186;
	add.f32 	%f189, %f188, 0fCB40007F;
	neg.f32 	%f190, %f189;
	fma.rn.f32 	%f191, %f183, 0f3FB8AA3B, %f190;
	fma.rn.f32 	%f16, %f183, 0f32A57060, %f191;
	mov.b32 	%r89, %f188;
	shl.b32 	%r90, %r89, 23;
	mov.b32 	%f17, %r90;
	and.b32  	%r16, %r66, 3;
	setp.lt.u32 	%p19, %r66, 4;
	mov.f32 	%f388, 0f00000000;
	@%p19 bra 	$L__BB0_20;
	and.b32  	%r17, %r66, 2147483644;
	ex2.approx.ftz.f32 	%f193, %f16;
	mul.f32 	%f18, %f193, %f17;
	mov.b32 	%r123, 0;
	mov.f32 	%f388, 0f00000000;
$L__BB0_19:
	add.f32 	%f194, %f388, %f18;
	add.f32 	%f195, %f194, %f18;
	add.f32 	%f196, %f195, %f18;
	add.f32 	%f388, %f196, %f18;
	add.s32 	%r123, %r123, 4;
	setp.ne.s32 	%p20, %r123, %r17;
	@%p20 bra 	$L__BB0_19;
$L__BB0_20:
	setp.eq.s32 	%p21, %r16, 0;
	@%p21 bra 	$L__BB0_23;
	ex2.approx.ftz.f32 	%f197, %f16;
	mul.f32 	%f23, %f197, %f17;
	mov.b32 	%r124, 0;
$L__BB0_22:
	.pragma "nounroll";
	add.f32 	%f388, %f388, %f23;
	add.s32 	%r124, %r124, 1;
	setp.ne.s32 	%p22, %r124, %r16;
	@%p22 bra 	$L__BB0_22;
$L__BB0_23:
	setp.lt.s32 	%p31, %r67, 1;
	mov.f32 	%f402, 0f00000000;
	@%p31 bra 	$L__BB0_44;
	mul.lo.s32 	%r103, %r68, %r1;
	cvt.s64.s32 	%rd5, %r103;
	setp.lt.s32 	%p32, %r68, 1;
	add.f32 	%f274, %f79, %f79;
	mul.f32 	%f27, %f79, %f274;
	@%p32 bra 	$L__BB0_38;
	and.b32  	%r22, %r68, 7;
	and.b32  	%r23, %r68, 3;
	and.b32  	%r24, %r68, 2147483640;
	and.b32  	%r25, %r68, 1;
	neg.s32 	%r26, %r24;
	mov.f32 	%f402, 0f00000000;
	mov.b32 	%r125, 0;
$L__BB0_26:
	setp.lt.u32 	%p37, %r68, 8;
	mul.lo.s32 	%r28, %r125, %r68;
	mov.f32 	%f397, 0f00000000;
	mov.b32 	%r128, 0;
	@%p37 bra 	$L__BB0_29;
	shl.b64 	%rd80, %rd5, 2;
	add.s64 	%rd81, %rd80, %rd1;
	add.s64 	%rd111, %rd81, 16;
	mul.wide.u32 	%rd82, %r28, 4;
	add.s64 	%rd83, %rd2, %rd82;
	add.s64 	%rd110, %rd83, 16;
	mov.f32 	%f397, 0f00000000;
	mov.u32 	%r126, %r26;
$L__BB0_28:
	.pragma "nounroll";
	ld.global.f32 	%f297, [%rd111+-16];
	ld.global.f32 	%f298, [%rd110+-16];
	sub.f32 	%f299, %f297, %f298;
	fma.rn.f32 	%f300, %f299, %f299, %f397;
	ld.global.f32 	%f301, [%rd111+-12];
	ld.global.f32 	%f302, [%rd110+-12];
	sub.f32 	%f303, %f301, %f302;
	fma.rn.f32 	%f304, %f303, %f303, %f300;
	ld.global.f32 	%f305, [%rd111+-8];
	ld.global.f32 	%f306, [%rd110+-8];
	sub.f32 	%f307, %f305, %f306;
	fma.rn.f32 	%f308, %f307, %f307, %f304;
	ld.global.f32 	%f309, [%rd111+-4];
	ld.global.f32 	%f310, [%rd110+-4];
	sub.f32 	%f311, %f309, %f310;
	fma.rn.f32 	%f312, %f311, %f311, %f308;
	ld.global.f32 	%f313, [%rd111];
	ld.global.f32 	%f314, [%rd110];
	sub.f32 	%f315, %f313, %f314;
	fma.rn.f32 	%f316, %f315, %f315, %f312;
	ld.global.f32 	%f317, [%rd111+4];
	ld.global.f32 	%f318, [%rd110+4];
	sub.f32 	%f319, %f317, %f318;
	fma.rn.f32 	%f320, %f319, %f319, %f316;
	ld.global.f32 	%f321, [%rd111+8];
	ld.global.f32 	%f322, [%rd110+8];
	sub.f32 	%f323, %f321, %f322;
	fma.rn.f32 	%f324, %f323, %f323, %f320;
	ld.global.f32 	%f325, [%rd111+12];
	ld.global.f32 	%f326, [%rd110+12];
	sub.f32 	%f327, %f325, %f326;
	fma.rn.f32 	%f397, %f327, %f327, %f324;
	add.s32 	%r126, %r126, 8;
	add.s64 	%rd111, %rd111, 32;
	add.s64 	%rd110, %rd110, 32;
	setp.ne.s32 	%p38, %r126, 0;
	mov.u32 	%r128, %r24;
	@%p38 bra 	$L__BB0_28;
$L__BB0_29:
	setp.eq.s32 	%p39, %r22, 0;
	@%p39 bra 	$L__BB0_37;
	add.s32 	%r110, %r22, -1;
	setp.lt.u32 	%p40, %r110, 3;
	@%p40 bra 	$L__BB0_32;
	cvt.u64.u32 	%rd84, %r128;
	add.s64 	%rd85, %rd84, %rd5;
	shl.b64 	%rd86, %rd85, 2;
	add.s64 	%rd87, %rd1, %rd86;
	ld.global.f32 	%f329, [%rd87];
	add.s32 	%r111, %r128, %r28;
	mul.wide.u32 	%rd88, %r111, 4;
	add.s64 	%rd89, %rd2, %rd88;
	ld.global.f32 	%f330, [%rd89];
	sub.f32 	%f331, %f329, %f330;
	fma.rn.f32 	%f332, %f331, %f331, %f397;
	ld.global.f32 	%f333, [%rd87+4];
	cvt.u64.u32 	%rd90, %r28;
	add.s64 	%rd91, %rd84, %rd90;
	shl.b64 	%rd92, %rd91, 2;
	add.s64 	%rd93, %rd2, %rd92;
	ld.global.f32 	%f334, [%rd93+4];
	sub.f32 	%f335, %f333, %f334;
	fma.rn.f32 	%f336, %f335, %f335, %f332;
	ld.global.f32 	%f337, [%rd87+8];
	ld.global.f32 	%f338, [%rd93+8];
	sub.f32 	%f339, %f337, %f338;
	fma.rn.f32 	%f340, %f339, %f339, %f336;
	ld.global.f32 	%f341, [%rd87+12];
	ld.global.f32 	%f342, [%rd93+12];
	sub.f32 	%f343, %f341, %f342;
	fma.rn.f32 	%f397, %f343, %f343, %f340;
	add.s32 	%r128, %r128, 4;
$L__BB0_32:
	setp.eq.s32 	%p41, %r23, 0;
	@%p41 bra 	$L__BB0_37;
	setp.eq.s32 	%p42, %r23, 1;
	@%p42 bra 	$L__BB0_35;
	cvt.u64.u32 	%rd94, %r128;
	add.s64 	%rd95, %rd94, %rd5;
	shl.b64 	%rd96, %rd95, 2;
	add.s64 	%rd97, %rd1, %rd96;
	ld.global.f32 	%f345, [%rd97];
	add.s32 	%r112, %r128, %r28;
	mul.wide.u32 	%rd98, %r112, 4;
	add.s64 	%rd99, %rd2, %rd98;
	ld.global.f32 	%f346, [%rd99];
	sub.f32 	%f347, %f345, %f346;
	fma.rn.f32 	%f348, %f347, %f347, %f397;
	ld.global.f32 	%f349, [%rd97+4];
	cvt.u64.u32 	%rd100, %r28;
	add.s64 	%rd101, %rd94, %rd100;
	shl.b64 	%rd102, %rd101, 2;
	add.s64 	%rd103, %rd2, %rd102;
	ld.global.f32 	%f350, [%rd103+4];
	sub.f32 	%f351, %f349, %f350;
	fma.rn.f32 	%f397, %f351, %f351, %f348;
	add.s32 	%r128, %r128, 2;
$L__BB0_35:
	setp.eq.s32 	%p43, %r25, 0;
	@%p43 bra 	$L__BB0_37;
	cvt.u64.u32 	%rd104, %r128;
	add.s64 	%rd105, %rd104, %rd5;
	shl.b64 	%rd106, %rd105, 2;
	add.s64 	%rd107, %rd1, %rd106;
	ld.global.f32 	%f352, [%rd107];
	add.s32 	%r113, %r128, %r28;
	mul.wide.u32 	%rd108, %r113, 4;
	add.s64 	%rd109, %rd2, %rd108;
	ld.global.f32 	%f353, [%rd109];
	sub.f32 	%f354, %f352, %f353;
	fma.rn.f32 	%f397, %f354, %f354, %f397;
$L__BB0_37:
	neg.f32 	%f355, %f397;
	div.rn.f32 	%f356, %f355, %f27;
	fma.rn.f32 	%f357, %f356, 0f3BBB989D, 0f3F000000;
	cvt.sat.f32.f32 	%f358, %f357;
	mov.f32 	%f359, 0f4B400001;
	mov.f32 	%f360, 0f437C0000;
	fma.rm.f32 	%f361, %f358, %f360, %f359;
	add.f32 	%f362, %f361, 0fCB40007F;
	neg.f32 	%f363, %f362;
	fma.rn.f32 	%f364, %f356, 0f3FB8AA3B, %f363;
	fma.rn.f32 	%f365, %f356, 0f32A57060, %f364;
	mov.b32 	%r114, %f361;
	shl.b32 	%r115, %r114, 23;
	mov.b32 	%f366, %r115;
	ex2.approx.ftz.f32 	%f367, %f365;
	fma.rn.f32 	%f402, %f367, %f366, %f402;
	add.s32 	%r125, %r125, 1;
	setp.eq.s32 	%p44, %r125, %r67;
	@%p44 bra 	$L__BB0_44;
	bra.uni 	$L__BB0_26;
$L__BB0_38:
	mov.f32 	%f277, 0f80000000;
	div.rn.f32 	%f278, %f277, %f27;
	fma.rn.f32 	%f279, %f278, 0f3BBB989D, 0f3F000000;
	cvt.sat.f32.f32 	%f280, %f279;
	mov.f32 	%f281, 0f4B400001;
	mov.f32 	%f282, 0f437C0000;
	fma.rm.f32 	%f283, %f280, %f282, %f281;
	add.f32 	%f284, %f283, 0fCB40007F;
	neg.f32 	%f285, %f284;
	fma.rn.f32 	%f286, %f278, 0f3FB8AA3B, %f285;
	fma.rn.f32 	%f42, %f278, 0f32A57060, %f286;
	mov.b32 	%r104, %f283;
	shl.b32 	%r105, %r104, 23;
	mov.b32 	%f43, %r105;
	and.b32  	%r37, %r67, 3;
	setp.lt.u32 	%p33, %r67, 4;
	mov.f32 	%f402, 0f00000000;
	@%p33 bra 	$L__BB0_41;
	and.b32  	%r38, %r67, 2147483644;
	ex2.approx.ftz.f32 	%f288, %f42;
	mul.f32 	%f44, %f288, %f43;
	mov.b32 	%r130, 0;
	mov.f32 	%f402, 0f00000000;
$L__BB0_40:
	add.f32 	%f289, %f402, %f44;
	add.f32 	%f290, %f289, %f44;
	add.f32 	%f291, %f290, %f44;
	add.f32 	%f402, %f291, %f44;
	add.s32 	%r130, %r130, 4;
	setp.ne.s32 	%p34, %r130, %r38;
	@%p34 bra 	$L__BB0_40;
$L__BB0_41:
	setp.eq.s32 	%p35, %r37, 0;
	@%p35 bra 	$L__BB0_44;
	ex2.approx.ftz.f32 	%f292, %f42;
	mul.f32 	%f49, %f292, %f43;
	mov.b32 	%r131, 0;
$L__BB0_43:
	.pragma "nounroll";
	add.f32 	%f402, %f402, %f49;
	add.s32 	%r131, %r131, 1;
	setp.ne.s32 	%p36, %r131, %r37;
	@%p36 bra 	$L__BB0_43;
$L__BB0_44:
	mul.lo.s32 	%r116, %r67, %r66;
	cvt.rn.f32.s32 	%f368, %r116;
	div.rn.f32 	%f369, %f402, %f368;
	add.f32 	%f370, %f369, %f369;
	mul.lo.s32 	%r117, %r66, %r66;
	cvt.rn.f32.u32 	%f371, %r117;
	div.rn.f32 	%f372, %f388, %f371;
	sub.f32 	%f373, %f372, %f370;
	atom.global.add.f32 	%f374, [%rd3], %f373;
	bra.uni 	$L__BB0_67;
$L__BB0_45:
	sub.s32 	%r43, %r1, %r66;
	setp.lt.s32 	%p3, %r67, 1;
	mov.f32 	%f416, 0f00000000;
	@%p3 bra 	$L__BB0_66;
	mul.lo.s32 	%r73, %r68, %r43;
	cvt.s64.s32 	%rd12, %r73;
	setp.lt.s32 	%p4, %r68, 1;
	add.f32 	%f81, %f79, %f79;
	mul.f32 	%f53, %f79, %f81;
	@%p4 bra 	$L__BB0_60;
	add.s32 	%r44, %r68, -1;
	and.b32  	%r45, %r68, 7;
	add.s32 	%r46, %r45, -1;
	and.b32  	%r47, %r68, 3;
	and.b32  	%r48, %r68, 2147483640;
	and.b32  	%r49, %r68, 1;
	mov.f32 	%f416, 0f00000000;
	mov.b32 	%r132, 0;
$L__BB0_48:
	setp.lt.u32 	%p9, %r44, 7;
	mul.lo.s32 	%r51, %r132, %r68;
	mov.f32 	%f411, 0f00000000;
	mov.b32 	%r135, 0;
	@%p9 bra 	$L__BB0_51;
	mov.f32 	%f411, 0f00000000;
	mov.b32 	%r133, 0;
$L__BB0_50:
	.pragma "nounroll";
	cvt.u64.u32 	%rd16, %r133;
	add.s64 	%rd17, %rd16, %rd12;
	shl.b64 	%rd18, %rd17, 2;
	add.s64 	%rd19, %rd2, %rd18;
	ld.global.f32 	%f104, [%rd19];
	add.s32 	%r81, %r133, %r51;
	mul.wide.u32 	%rd20, %r81, 4;
	add.s64 	%rd21, %rd2, %rd20;
	ld.global.f32 	%f105, [%rd21];
	sub.f32 	%f106, %f104, %f105;
	fma.rn.f32 	%f107, %f106, %f106, %f411;
	ld.global.f32 	%f108, [%rd19+4];
	ld.global.f32 	%f109, [%rd21+4];
	sub.f32 	%f110, %f108, %f109;
	fma.rn.f32 	%f111, %f110, %f110, %f107;
	ld.global.f32 	%f112, [%rd19+8];
	ld.global.f32 	%f113, [%rd21+8];
	sub.f32 	%f114, %f112, %f113;
	fma.rn.f32 	%f115, %f114, %f114, %f111;
	ld.global.f32 	%f116, [%rd19+12];
	ld.global.f32 	%f117, [%rd21+12];
	sub.f32 	%f118, %f116, %f117;
	fma.rn.f32 	%f119, %f118, %f118, %f115;
	ld.global.f32 	%f120, [%rd19+16];
	ld.global.f32 	%f121, [%rd21+16];
	sub.f32 	%f122, %f120, %f121;
	fma.rn.f32 	%f123, %f122, %f122, %f119;
	ld.global.f32 	%f124, [%rd19+20];
	ld.global.f32 	%f125, [%rd21+20];
	sub.f32 	%f126, %f124, %f125;
	fma.rn.f32 	%f127, %f126, %f126, %f123;
	ld.global.f32 	%f128, [%rd19+24];
	ld.global.f32 	%f129, [%rd21+24];
	sub.f32 	%f130, %f128, %f129;
	fma.rn.f32 	%f131, %f130, %f130, %f127;
	ld.global.f32 	%f132, [%rd19+28];
	ld.global.f32 	%f133, [%rd21+28];
	sub.f32 	%f134, %f132, %f133;
	fma.rn.f32 	%f411, %f134, %f134, %f131;
	add.s32 	%r133, %r133, 8;
	setp.ne.s32 	%p10, %r133, %r48;
	mov.u32 	%r135, %r48;
	@%p10 bra 	$L__BB0_50;
$L__BB0_51:
	setp.eq.s32 	%p11, %r45, 0;
	@%p11 bra 	$L__BB0_59;
	setp.lt.u32 	%p12, %r46, 3;
	@%p12 bra 	$L__BB0_54;
	cvt.u64.u32 	%rd22, %r135;
	add.s64 	%rd23, %rd22, %rd12;
	shl.b64 	%rd24, %rd23, 2;
	add.s64 	%rd25, %rd2, %rd24;
	ld.global.f32 	%f136, [%rd25];
	add.s32 	%r82, %r135, %r51;
	mul.wide.u32 	%rd26, %r82, 4;
	add.s64 	%rd27, %rd2, %rd26;
	ld.global.f32 	%f137, [%rd27];
	sub.f32 	%f138, %f136, %f137;
	fma.rn.f32 	%f139, %f138, %f138, %f411;
	ld.global.f32 	%f140, [%rd25+4];
	cvt.u64.u32 	%rd28, %r51;
	add.s64 	%rd29, %rd22, %rd28;
	shl.b64 	%rd30, %rd29, 2;
	add.s64 	%rd31, %rd2, %rd30;
	ld.global.f32 	%f141, [%rd31+4];
	sub.f32 	%f142, %f140, %f141;
	fma.rn.f32 	%f143, %f142, %f142, %f139;
	ld.global.f32 	%f144, [%rd25+8];
	ld.global.f32 	%f145, [%rd31+8];
	sub.f32 	%f146, %f144, %f145;
	fma.rn.f32 	%f147, %f146, %f146, %f143;
	ld.global.f32 	%f148, [%rd25+12];
	ld.global.f32 	%f149, [%rd31+12];
	sub.f32 	%f150, %f148, %f149;
	fma.rn.f32 	%f411, %f150, %f150, %f147;
	add.s32 	%r135, %r135, 4;
$L__BB0_54:
	setp.eq.s32 	%p13, %r47, 0;
	@%p13 bra 	$L__BB0_59;
	setp.eq.s32 	%p14, %r47, 1;
	@%p14 bra 	$L__BB0_57;
	cvt.u64.u32 	%rd32, %r135;
	add.s64 	%rd33, %rd32, %rd12;
	shl.b64 	%rd34, %rd33, 2;
	add.s64 	%rd35, %rd2, %rd34;
	ld.global.f32 	%f152, [%rd35];
	add.s32 	%r83, %r135, %r51;
	mul.wide.u32 	%rd36, %r83, 4;
	add.s64 	%rd37, %rd2, %rd36;
	ld.global.f32 	%f153, [%rd37];
	sub.f32 	%f154, %f152, %f153;
	fma.rn.f32 	%f155, %f154, %f154, %f411;
	ld.global.f32 	%f156, [%rd35+4];
	cvt.u64.u32 	%rd38, %r51;
	add.s64 	%rd39, %rd32, %rd38;
	shl.b64 	%rd40, %rd39, 2;
	add.s64 	%rd41, %rd2, %rd40;
	ld.global.f32 	%f157, [%rd41+4];
	sub.f32 	%f158, %f156, %f157;
	fma.rn.f32 	%f411, %f158, %f158, %f155;
	add.s32 	%r135, %r135, 2;
$L__BB0_57:
	setp.eq.s32 	%p15, %r49, 0;
	@%p15 bra 	$L__BB0_59;
	cvt.u64.u32 	%rd42, %r135;
	add.s64 	%rd43, %rd42, %rd12;
	shl.b64 	%rd44, %rd43, 2;
	add.s64 	%rd45, %rd2, %rd44;
	ld.global.f32 	%f159, [%rd45];
	add.s32 	%r84, %r135, %r51;
	mul.wide.u32 	%rd46, %r84, 4;
	add.s64 	%rd47, %rd2, %rd46;
	ld.global.f32 	%f160, [%rd47];
	sub.f32 	%f161, %f159, %f160;
	fma.rn.f32 	%f411, %f161, %f161, %f411;
$L__BB0_59:
	neg.f32 	%f162, %f411;
	div.rn.f32 	%f163, %f162, %f53;
	fma.rn.f32 	%f164, %f163, 0f3BBB989D, 0f3F000000;
	cvt.sat.f32.f32 	%f165, %f164;
	mov.f32 	%f166, 0f4B400001;
	mov.f32 	%f167, 0f437C0000;
	fma.rm.f32 	%f168, %f165, %f167, %f166;
	add.f32 	%f169, %f168, 0fCB40007F;
	neg.f32 	%f170, %f169;
	fma.rn.f32 	%f171, %f163, 0f3FB8AA3B, %f170;
	fma.rn.f32 	%f172, %f163, 0f32A57060, %f171;
	mov.b32 	%r85, %f168;
	shl.b32 	%r86, %r85, 23;
	mov.b32 	%f173, %r86;
	ex2.approx.ftz.f32 	%f174, %f172;
	fma.rn.f32 	%f416, %f174, %f173, %f416;
	add.s32 	%r132, %r132, 1;
	setp.eq.s32 	%p16, %r132, %r67;
	@%p16 bra 	$L__BB0_66;
	bra.uni 	$L__BB0_48;
$L__BB0_60:
	mov.f32 	%f84, 0f80000000;
	div.rn.f32 	%f85, %f84, %f53;
	fma.rn.f32 	%f86, %f85, 0f3BBB989D, 0f3F000000;
	cvt.sat.f32.f32 	%f87, %f86;
	mov.f32 	%f88, 0f4B400001;
	mov.f32 	%f89, 0f437C0000;
	fma.rm.f32 	%f90, %f87, %f89, %f88;
	add.f32 	%f91, %f90, 0fCB40007F;
	neg.f32 	%f92, %f91;
	fma.rn.f32 	%f93, %f85, 0f3FB8AA3B, %f92;
	fma.rn.f32 	%f68, %f85, 0f32A57060, %f93;
	mov.b32 	%r74, %f90;
	shl.b32 	%r75, %r74, 23;
	mov.b32 	%f69, %r75;
	and.b32  	%r60, %r67, 3;
	setp.lt.u32 	%p5, %r67, 4;
	mov.f32 	%f416, 0f00000000;
	@%p5 bra 	$L__BB0_63;
	and.b32  	%r61, %r67, 2147483644;
	ex2.approx.ftz.f32 	%f95, %f68;
	mul.f32 	%f70, %f95, %f69;
	mov.b32 	%r137, 0;
	mov.f32 	%f416, 0f00000000;
$L__BB0_62:
	add.f32 	%f96, %f416, %f70;
	add.f32 	%f97, %f96, %f70;
	add.f32 	%f98, %f97, %f70;
	add.f32 	%f416, %f98, %f70;
	add.s32 	%r137, %r137, 4;
	setp.ne.s32 	%p6, %r137, %r61;
	@%p6 bra 	$L__BB0_62;
$L__BB0_63:
	setp.eq.s32 	%p7, %r60, 0;
	@%p7 bra 	$L__BB0_66;
	ex2.approx.ftz.f32 	%f99, %f68;
	mul.f32 	%f75, %f99, %f69;
	mov.b32 	%r138, 0;
$L__BB0_65:
	.pragma "nounroll";
	add.f32 	%f416, %f416, %f75;
	add.s32 	%r138, %r138, 1;
	setp.ne.s32 	%p8, %r138, %r60;
	@%p8 bra 	$L__BB0_65;
$L__BB0_66:
	mul.lo.s32 	%r87, %r67, %r67;
	cvt.rn.f32.u32 	%f175, %r87;
	div.rn.f32 	%f176, %f416, %f175;
	atom.global.add.f32 	%f177, [%rd3], %f176;
$L__BB0_67:
	ret;

}


// ===== COMPILED SASS (sm_100) =====

	.target	sm_100

	.elftype	@"ET_EXEC"


//--------------------- .note.nv.tkinfo           --------------------------
	.section	.note.nv.tkinfo,"",@"SHT_NOTE"
	.sectionflags	@"SHF_NOTE_NV_TKINFO"
	.tkinfo
        /*0018*/ 	.word	0x00000002
        /*0030*/ 	.string	""
        /*0030*/ 	.string	"ptxas"
        /*0030*/ 	.string	"Cuda compilation tools, release 13.0, V13.0.88"
        /*0030*/ 	.string	"Build cuda_13.0.r13.0/compiler.36424714_0"
        /*0030*/ 	.string	"-arch sm_100 -m 64 "



//--------------------- .note.nv.cuinfo           --------------------------
	.section	.note.nv.cuinfo,"",@"SHT_NOTE"
	.sectionflags	@"SHF_NOTE_NV_CUINFO"
        /*0018*/ 	.short	0x0002
        /*001a*/ 	.short	0x0064
        /*001c*/ 	.short	0x0082
	.zero		2


//--------------------- .nv.info                  --------------------------
	.section	.nv.info,"",@"SHT_CUDA_INFO"
	.align	4


	//----- nvinfo : EIATTR_REGCOUNT
	.align		4
        /*0000*/ 	.byte	0x04, 0x2f
        /*0002*/ 	.short	(.L_1 - .L_0)
	.align		4
.L_0:
        /*0004*/ 	.word	index@(_Z10computeMMDPfS_iiifS_)
        /*0008*/ 	.word	0x00000020


	//----- nvinfo : EIATTR_FRAME_SIZE
	.align		4
.L_1:
        /*000c*/ 	.byte	0x04, 0x11
        /*000e*/ 	.short	(.L_3 - .L_2)
	.align		4
.L_2:
        /*0010*/ 	.word	index@($__internal_0_$__cuda_sm3x_div_rn_noftz_f32_slowpath)
        /*0014*/ 	.word	0x00000000


	//----- nvinfo : EIATTR_FRAME_SIZE
	.align		4
.L_3:
        /*0018*/ 	.byte	0x04, 0x11
        /*001a*/ 	.short	(.L_5 - .L_4)
	.align		4
.L_4:
        /*001c*/ 	.word	index@(_Z10computeMMDPfS_iiifS_)
        /*0020*/ 	.word	0x00000000


	//----- nvinfo : EIATTR_MIN_STACK_SIZE
	.align		4
.L_5:
        /*0024*/ 	.byte	0x04, 0x12
        /*0026*/ 	.short	(.L_7 - .L_6)
	.align		4
.L_6:
        /*0028*/ 	.word	index@(_Z10computeMMDPfS_iiifS_)
        /*002c*/ 	.word	0x00000000
.L_7:


//--------------------- .nv.compat                --------------------------
	.section	.nv.compat,"",@"SHT_CUDA_COMPAT_INFO"
	.align	4
        /*0000*/ 	.byte	0x02, 0x09, 0x00, 0x00, 0x02, 0x02, 0x01, 0x00, 0x02, 0x05, 0x05, 0x00, 0x03, 0x07, 0x01, 0x01
        /*0010*/ 	.byte	0x02, 0x03, 0x00, 0x00, 0x02, 0x06, 0x01, 0x00, 0x04, 0x0b, 0x08, 0x00, 0x01, 0x00, 0x00, 0x00
        /*0020*/ 	.byte	0x00, 0x00, 0x00, 0x00


//--------------------- .nv.info._Z10computeMMDPfS_iiifS_ --------------------------
	.section	.nv.info._Z10computeMMDPfS_iiifS_,"",@"SHT_CUDA_INFO"
	.sectionflags	@""
	.align	4


	//----- nvinfo : EIATTR_CUDA_API_VERSION
	.align		4
        /*0000*/ 	.byte	0x04, 0x37
        /*0002*/ 	.short	(.L_9 - .L_8)
.L_8:
        /*0004*/ 	.word	0x00000082


	//----- nvinfo : EIATTR_KPARAM_INFO
	.align		4
.L_9:
        /*0008*/ 	.byte	0x04, 0x17
        /*000a*/ 	.short	(.L_11 - .L_10)
.L_10:
        /*000c*/ 	.word	0x00000000
        /*0010*/ 	.short	0x0006
        /*0012*/ 	.short	0x0020
        /*0014*/ 	.byte	0x00, 0xf5, 0x21, 0x00


	//----- nvinfo : EIATTR_KPARAM_INFO
	.align		4
.L_11:
        /*0018*/ 	.byte	0x04, 0x17
        /*001a*/ 	.short	(.L_13 - .L_12)
.L_12:
        /*001c*/ 	.word	0x00000000
        /*0020*/ 	.short	0x0005
        /*0022*/ 	.short	0x001c
        /*0024*/ 	.byte	0x00, 0xf0, 0x11, 0x00


	//----- nvinfo : EIATTR_KPARAM_INFO
	.align		4
.L_13:
        /*0028*/ 	.byte	0x04, 0x17
        /*002a*/ 	.short	(.L_15 - .L_14)
.L_14:
        /*002c*/ 	.word	0x00000000
        /*0030*/ 	.short	0x0004
        /*0032*/ 	.short	0x0018
        /*0034*/ 	.byte	0x00, 0xf0, 0x11, 0x00


	//----- nvinfo : EIATTR_KPARAM_INFO
	.align		4
.L_15:
        /*0038*/ 	.byte	0x04, 0x17
        /*003a*/ 	.short	(.L_17 - .L_16)
.L_16:
        /*003c*/ 	.word	0x00000000
        /*0040*/ 	.short	0x0003
        /*0042*/ 	.short	0x0014
        /*0044*/ 	.byte	0x00, 0xf0, 0x11, 0x00


	//----- nvinfo : EIATTR_KPARAM_INFO
	.align		4
.L_17:
        /*0048*/ 	.byte	0x04, 0x17
        /*004a*/ 	.short	(.L_19 - .L_18)
.L_18:
        /*004c*/ 	.word	0x00000000
        /*0050*/ 	.short	0x0002
        /*0052*/ 	.short	0x0010
        /*0054*/ 	.byte	0x00, 0xf0, 0x11, 0x00


	//----- nvinfo : EIATTR_KPARAM_INFO
	.align		4
.L_19:
        /*0058*/ 	.byte	0x04, 0x17
        /*005a*/ 	.short	(.L_21 - .L_20)
.L_20:
        /*005c*/ 	.word	0x00000000
        /*0060*/ 	.short	0x0001
        /*0062*/ 	.short	0x0008
        /*0064*/ 	.byte	0x00, 0xf5, 0x21, 0x00


	//----- nvinfo : EIATTR_KPARAM_INFO
	.align		4
.L_21:
        /*0068*/ 	.byte	0x04, 0x17
        /*006a*/ 	.short	(.L_23 - .L_22)
.L_22:
        /*006c*/ 	.word	0x00000000
        /*0070*/ 	.short	0x0000
        /*0072*/ 	.short	0x0000
        /*0074*/ 	.byte	0x00, 0xf5, 0x21, 0x00


	//----- nvinfo : EIATTR_SPARSE_MMA_MASK
	.align		4
.L_23:
        /*0078*/ 	.byte	0x03, 0x50
        /*007a*/ 	.short	0x0000


	//----- nvinfo : EIATTR_MAXREG_COUNT
	.align		4
        /*007c*/ 	.byte	0x03, 0x1b
        /*007e*/ 	.short	0x00ff


	//----- nvinfo : EIATTR_MERCURY_ISA_VERSION
	.align		4
        /*0080*/ 	.byte	0x03, 0x5f
        /*0082*/ 	.short	0x0101


	//----- nvinfo : EIATTR_VRC_CTA_INIT_COUNT
	.align		4
        /*0084*/ 	.byte	0x02, 0x4a
	.zero		1
	.zero		1


	//----- nvinfo : EIATTR_EXIT_INSTR_OFFSETS
	.align		4
        /*0088*/ 	.byte	0x04, 0x1c
        /*008a*/ 	.short	(.L_25 - .L_24)


	//   ....[0]....
.L_24:
        /*008c*/ 	.word	0x00000090


	//   ....[1]....
        /*0090*/ 	.word	0x000023f0


	//   ....[2]....
        /*0094*/ 	.word	0x00003570


	//----- nvinfo : EIATTR_CRS_STACK_SIZE
	.align		4
.L_25:
        /*0098*/ 	.byte	0x04, 0x1e
        /*009a*/ 	.short	(.L_27 - .L_26)
.L_26:
        /*009c*/ 	.word	0x00000000


	//----- nvinfo : EIATTR_CBANK_PARAM_SIZE
	.align		4
.L_27:
        /*00a0*/ 	.byte	0x03, 0x19
        /*00a2*/ 	.short	0x0028


	//----- nvinfo : EIATTR_PARAM_CBANK
	.align		4
        /*00a4*/ 	.byte	0x04, 0x0a
        /*00a6*/ 	.short	(.L_29 - .L_28)
	.align		4
.L_28:
        /*00a8*/ 	.word	index@(.nv.constant0._Z10computeMMDPfS_iiifS_)
        /*00ac*/ 	.short	0x0380
        /*00ae*/ 	.short	0x0028


	//----- nvinfo : EIATTR_SW_WAR
	.align		4
.L_29:
        /*00b0*/ 	.byte	0x04, 0x36
        /*00b2*/ 	.short	(.L_31 - .L_30)
.L_30:
        /*00b4*/ 	.word	0x00000008
.L_31:


//--------------------- .nv.callgraph             --------------------------
	.section	.nv.callgraph,"",@"SHT_CUDA_CALLGRAPH"
	.align	4
	.sectionentsize	8
	.align		4
        /*0000*/ 	.word	0x00000000
	.align		4
        /*0004*/ 	.word	0xffffffff
	.align		4
        /*0008*/ 	.word	0x00000000
	.align		4
        /*000c*/ 	.word	0xfffffffe
	.align		4
        /*0010*/ 	.word	0x00000000
	.align		4
        /*0014*/ 	.word	0xfffffffd
	.align		4
        /*0018*/ 	.word	0x00000000
	.align		4
        /*001c*/ 	.word	0xfffffffc


//--------------------- .text._Z10computeMMDPfS_iiifS_ --------------------------
	.section	.text._Z10computeMMDPfS_iiifS_,"ax",@progbits
	.align	128
        .global         _Z10computeMMDPfS_iiifS_
        .type           _Z10computeMMDPfS_iiifS_,@function
        .size           _Z10computeMMDPfS_iiifS_,(.L_x_70 - _Z10computeMMDPfS_iiifS_)
        .other          _Z10computeMMDPfS_iiifS_,@"STO_CUDA_ENTRY STV_DEFAULT"
_Z10computeMMDPfS_iiifS_:
.text._Z10computeMMDPfS_iiifS_:
[----:B------:R-:W-:Y:S01]  /*0000*/  LDC R1, c[0x0][0x37c] ;  /* 0x0000df00ff017b82 */ /* 0x000fe20000000800 */
[----:B------:R-:W0:Y:S07]  /*0010*/  S2R R2, SR_TID.X ;  /* 0x0000000000027919 */ /* 0x000e2e0000002100 */
[----:B------:R-:W0:Y:S01]  /*0020*/  S2UR UR4, SR_CTAID.X ;  /* 0x00000000000479c3 */ /* 0x000e220000002500 */
[----:B------:R-:W1:Y:S07]  /*0030*/  LDCU.64 UR6, c[0x0][0x390] ;  /* 0x00007200ff0677ac */ /* 0x000e6e0008000a00 */
[----:B------:R-:W0:Y:S01]  /*0040*/  LDC R13, c[0x0][0x360] ;  /* 0x0000d800ff0d7b82 */ /* 0x000e220000000800 */
[----:B-1----:R-:W-:Y:S01]  /*0050*/  MOV R0, UR7 ;  /* 0x0000000700007c02 */ /* 0x002fe20008000f00 */
[----:B0-----:R-:W-:-:S03]  /*0060*/  IMAD R13, R13, UR4, R2 ;  /* 0x000000040d0d7c24 */ /* 0x001fc6000f8e0202 */
[----:B------:R-:W-:-:S04]  /*0070*/  IADD3 R2, PT, PT, R0, UR6, RZ ;  /* 0x0000000600027c10 */ /* 0x000fc8000fffe0ff */
[----:B------:R-:W-:-:S13]  /*0080*/  ISETP.GE.AND P0, PT, R13, R2, PT ;  /* 0x000000020d00720c */ /* 0x000fda0003f06270 */
[----:B------:R-:W-:Y:S05]  /*0090*/  @P0 EXIT ;  /* 0x000000000000094d */ /* 0x000fea0003800000 */
[----:B------:R-:W-:Y:S01]  /*00a0*/  ISETP.GE.AND P0, PT, R13, UR6, PT ;  /* 0x000000060d007c0c */ /* 0x000fe2000bf06270 */
[----:B------:R-:W0:-:S12]  /*00b0*/  LDCU.64 UR10, c[0x0][0x358] ;  /* 0x00006b00ff0a77ac */ /* 0x000e180008000a00 */
[----:B------:R-:W-:Y:S05]  /*00c0*/  @P0 BRA `(.L_x_0) ;  /* 0x0000002000cc0947 */ /* 0x000fea0003800000 */
[----:B------:R-:W-:Y:S01]  /*00d0*/  UISETP.GE.AND UP0, UPT, UR6, 0x1, UPT ;  /* 0x000000010600788c */ /* 0x000fe2000bf06270 */
[----:B------:R-:W-:-:S08]  /*00e0*/  HFMA2 R15, -RZ, RZ, 0, 0 ;  /* 0x00000000ff0f7431 */ /* 0x000fd000000001ff */
[----:B------:R-:W-:Y:S05]  /*00f0*/  BRA.U !UP0, `(.L_x_1) ;  /* 0x0000000d08f87547 */ /* 0x000fea000b800000 */
[----:B------:R-:W1:Y:S02]  /*0100*/  LDC.64 R8, c[0x0][0x398] ;  /* 0x0000e600ff087b82 */ /* 0x000e640000000a00 */
[----:B-1----:R-:W-:Y:S01]  /*0110*/  ISETP.GE.AND P0, PT, R8, 0x1, PT ;  /* 0x000000010800780c */ /* 0x002fe20003f06270 */
[----:B------:R-:W-:-:S04]  /*0120*/  FADD R0, R9, R9 ;  /* 0x0000000909007221 */ /* 0x000fc80000000000 */
[----:B------:R-:W-:-:S08]  /*0130*/  FMUL R11, R0, R9 ;  /* 0x00000009000b7220 */ /* 0x000fd00000400000 */
[----:B------:R-:W-:Y:S05]  /*0140*/  @!P0 BRA `(.L_x_2) ;  /* 0x0000000800848947 */ /* 0x000fea0003800000 */
[----:B------:R-:W-:Y:S02]  /*0150*/  IMAD R12, R13, R8, RZ ;  /* 0x000000080d0c7224 */ /* 0x000fe400078e02ff */
[----:B------:R-:W-:Y:S01]  /*0160*/  HFMA2 R7, -RZ, RZ, 0, 0 ;  /* 0x00000000ff077431 */ /* 0x000fe200000001ff */
[C---:B------:R-:W-:Y:S02]  /*0170*/  LOP3.LUT R10, R8.reuse, 0x7, RZ, 0xc0, !PT ;  /* 0x00000007080a7812 */ /* 0x040fe400078ec0ff */
[C---:B------:R-:W-:Y:S02]  /*0180*/  LOP3.LUT R9, R8.reuse, 0x3, RZ, 0xc0, !PT ;  /* 0x0000000308097812 */ /* 0x040fe400078ec0ff */
[----:B------:R-:W-:Y:S02]  /*0190*/  LOP3.LUT R8, R8, 0x7ffffff8, RZ, 0xc0, !PT ;  /* 0x7ffffff808087812 */ /* 0x000fe400078ec0ff */
[----:B------:R-:W-:Y:S02]  /*01a0*/  MOV R15, RZ ;  /* 0x000000ff000f7202 */ /* 0x000fe40000000f00 */
[----:B------:R-:W-:-:S07]  /*01b0*/  SHF.R.S32.HI R2, RZ, 0x1f, R12 ;  /* 0x0000001fff027819 */ /* 0x000fce000001140c */
.L_x_10:
[----:B------:R-:W1:Y:S01]  /*01c0*/  LDC R14, c[0x0][0x398] ;  /* 0x0000e600ff0e7b82 */ /* 0x000e620000000800 */
[----:B------:R-:W-:Y:S02]  /*01d0*/  MOV R6, RZ ;  /* 0x000000ff00067202 */ /* 0x000fe40000000f00 */
[----:B------:R-:W-:Y:S02]  /*01e0*/  MOV R3, RZ ;  /* 0x000000ff00037202 */ /* 0x000fe40000000f00 */
[----:B-1----:R-:W-:Y:S01]  /*01f0*/  ISETP.GE.U32.AND P0, PT, R14, 0x8, PT ;  /* 0x000000080e00780c */ /* 0x002fe20003f06070 */
[----:B------:R-:W-:-:S12]  /*0200*/  IMAD R0, R7, R14, RZ ;  /* 0x0000000e07007224 */ /* 0x000fd800078e02ff */
[----:B------:R-:W-:Y:S05]  /*0210*/  @!P0 BRA `(.L_x_3) ;  /* 0x0000000000b88947 */ /* 0x000fea0003800000 */
[----:B------:R-:W-:Y:S01]  /*0220*/  HFMA2 R3, -RZ, RZ, 0, 0 ;  /* 0x00000000ff037431 */ /* 0x000fe200000001ff */
[----:B------:R-:W-:-:S07]  /*0230*/  MOV R6, RZ ;  /* 0x000000ff00067202 */ /* 0x000fce0000000f00 */
.L_x_4:
[----:B------:R-:W1:Y:S01]  /*0240*/  LDC.64 R16, c[0x0][0x380] ;  /* 0x0000e000ff107b82 */ /* 0x000e620000000a00 */
[----:B------:R-:W2:Y:S01]  /*0250*/  LDCU.64 UR4, c[0x0][0x380] ;  /* 0x00007000ff0477ac */ /* 0x000ea20008000a00 */
[-C--:B------:R-:W-:Y:S02]  /*0260*/  IADD3 R18, P0, PT, R12, R3.reuse, RZ ;  /* 0x000000030c127210 */ /* 0x080fe40007f1e0ff */
[----:B------:R-:W-:Y:S02]  /*0270*/  IADD3 R5, PT, PT, R0, R3, RZ ;  /* 0x0000000300057210 */ /* 0x000fe40007ffe0ff */
[----:B------:R-:W-:Y:S02]  /*0280*/  IADD3.X R19, PT, PT, RZ, R2, RZ, P0, !PT ;  /* 0x00000002ff137210 */ /* 0x000fe400007fe4ff */
[----:B--2---:R-:W-:Y:S01]  /*0290*/  LEA R4, P0, R18, UR4, 0x2 ;  /* 0x0000000412047c11 */ /* 0x004fe2000f8010ff */
[----:B-1----:R-:W-:-:S03]  /*02a0*/  IMAD.WIDE.U32 R16, R5, 0x4, R16 ;  /* 0x0000000405107825 */ /* 0x002fc600078e0010 */
[----:B------:R-:W-:Y:S02]  /*02b0*/  LEA.HI.X R5, R18, UR5, R19, 0x2, P0 ;  /* 0x0000000512057c11 */ /* 0x000fe400080f1413 */
[----:B0-----:R-:W2:Y:S04]  /*02c0*/  LDG.E R19, desc[UR10][R16.64] ;  /* 0x0000000a10137981 */ /* 0x001ea8000c1e1900 */
[----:B------:R-:W2:Y:S04]  /*02d0*/  LDG.E R18, desc[UR10][R4.64] ;  /* 0x0000000a04127981 */ /* 0x000ea8000c1e1900 */
[----:B------:R-:W3:Y:S04]  /*02e0*/  LDG.E R25, desc[UR10][R16.64+0x4] ;  /* 0x0000040a10197981 */ /* 0x000ee8000c1e1900 */
[----:B------:R-:W3:Y:S04]  /*02f0*/  LDG.E R24, desc[UR10][R4.64+0x4] ;  /* 0x0000040a04187981 */ /* 0x000ee8000c1e1900 */
[----:B------:R-:W4:Y:S04]  /*0300*/  LDG.E R22, desc[UR10][R16.64+0x8] ;  /* 0x0000080a10167981 */ /* 0x000f28000c1e1900 */
[----:B------:R-:W4:Y:S04]  /*0310*/  LDG.E R23, desc[UR10][R4.64+0x8] ;  /* 0x0000080a04177981 */ /* 0x000f28000c1e1900 */
[----:B------:R-:W5:Y:S04]  /*0320*/  LDG.E R21, desc[UR10][R4.64+0xc] ;  /* 0x00000c0a04157981 */ /* 0x000f68000c1e1900 */
[----:B------:R-:W5:Y:S04]  /*0330*/  LDG.E R20, desc[UR10][R4.64+0x10] ;  /* 0x0000100a04147981 */ /* 0x000f68000c1e1900 */
[----:B------:R-:W5:Y:S01]  /*0340*/  LDG.E R26, desc[UR10][R4.64+0x1c] ;  /* 0x00001c0a041a7981 */ /* 0x000f62000c1e1900 */
[----:B--2---:R-:W-:-:S03]  /*0350*/  FADD R27, R18, -R19 ;  /* 0x80000013121b7221 */ /* 0x004fc60000000000 */
[----:B------:R-:W2:Y:S01]  /*0360*/  LDG.E R19, desc[UR10][R4.64+0x14] ;  /* 0x0000140a04137981 */ /* 0x000ea2000c1e1900 */
[----:B------:R-:W-:-:S03]  /*0370*/  FFMA R27, R27, R27, R6 ;  /* 0x0000001b1b1b7223 */ /* 0x000fc60000000006 */
[----:B------:R-:W5:Y:S01]  /*0380*/  LDG.E R6, desc[UR10][R16.64+0xc] ;  /* 0x00000c0a10067981 */ /* 0x000f62000c1e1900 */
[----:B---3--:R-:W-:-:S03]  /*0390*/  FADD R24, R24, -R25 ;  /* 0x8000001918187221 */ /* 0x008fc60000000000 */
[----:B------:R-:W3:Y:S01]  /*03a0*/  LDG.E R25, desc[UR10][R16.64+0x10] ;  /* 0x0000100a10197981 */ /* 0x000ee2000c1e1900 */
[----:B------:R-:W-:-:S03]  /*03b0*/  FFMA R28, R24, R24, R27 ;  /* 0x00000018181c7223 */ /* 0x000fc6000000001b */
[----:B------:R-:W2:Y:S01]  /*03c0*/  LDG.E R24, desc[UR10][R16.64+0x14] ;  /* 0x0000140a10187981 */ /* 0x000ea2000c1e1900 */
[----:B----4-:R-:W-:-:S03]  /*03d0*/  FADD R29, R23, -R22 ;  /* 0x80000016171d7221 */ /* 0x010fc60000000000 */
[----:B------:R-:W4:Y:S04]  /*03e0*/  LDG.E R18, desc[UR10][R4.64+0x18] ;  /* 0x0000180a04127981 */ /* 0x000f28000c1e1900 */
[----:B------:R-:W4:Y:S04]  /*03f0*/  LDG.E R23, desc[UR10][R16.64+0x18] ;  /* 0x0000180a10177981 */ /* 0x000f28000c1e1900 */
[----:B------:R-:W4:Y:S01]  /*0400*/  LDG.E R27, desc[UR10][R16.64+0x1c] ;  /* 0x00001c0a101b7981 */ /* 0x000f22000c1e1900 */
[----:B------:R-:W-:Y:S01]  /*0410*/  FFMA R28, R29, R29, R28 ;  /* 0x0000001d1d1c7223 */ /* 0x000fe2000000001c */
[----:B------:R-:W-:-:S05]  /*0420*/  VIADD R3, R3, 0x8 ;  /* 0x0000000803037836 */ /* 0x000fca0000000000 */
[----:B------:R-:W-:Y:S01]  /*0430*/  ISETP.NE.AND P0, PT, R3, R8, PT ;  /* 0x000000080300720c */ /* 0x000fe20003f05270 */
[----:B-----5:R-:W-:-:S04]  /*0440*/  FADD R21, R21, -R6 ;  /* 0x8000000615157221 */ /* 0x020fc80000000000 */
[----:B------:R-:W-:Y:S01]  /*0450*/  FFMA R28, R21, R21, R28 ;  /* 0x00000015151c7223 */ /* 0x000fe2000000001c */
[----:B---3--:R-:W-:Y:S01]  /*0460*/  FADD R25, R20, -R25 ;  /* 0x8000001914197221 */ /* 0x008fe20000000000 */
[----:B--2---:R-:W-:-:S03]  /*0470*/  FADD R19, R19, -R24 ;  /* 0x8000001813137221 */ /* 0x004fc60000000000 */
[----:B------:R-:W-:-:S04]  /*0480*/  FFMA R28, R25, R25, R28 ;  /* 0x00000019191c7223 */ /* 0x000fc8000000001c */
[----:B------:R-:W-:Y:S01]  /*0490*/  FFMA R28, R19, R19, R28 ;  /* 0x00000013131c7223 */ /* 0x000fe2000000001c */
[----:B----4-:R-:W-:Y:S01]  /*04a0*/  FADD R23, R18, -R23 ;  /* 0x8000001712177221 */ /* 0x010fe20000000000 */
[----:B------:R-:W-:-:S03]  /*04b0*/  FADD R27, R26, -R27 ;  /* 0x8000001b1a1b7221 */ /* 0x000fc60000000000 */
[----:B------:R-:W-:-:S04]  /*04c0*/  FFMA R28, R23, R23, R28 ;  /* 0x00000017171c7223 */ /* 0x000fc8000000001c */
[----:B------:R-:W-:Y:S01]  /*04d0*/  FFMA R6, R27, R27, R28 ;  /* 0x0000001b1b067223 */ /* 0x000fe2000000001c */
[----:B------:R-:W-:Y:S06]  /*04e0*/  @P0 BRA `(.L_x_4) ;  /* 0xfffffffc00540947 */ /* 0x000fec000383ffff */
[----:B------:R-:W-:-:S07]  /*04f0*/  MOV R3, R8 ;  /* 0x0000000800037202 */ /* 0x000fce0000000f00 */
.L_x_3:
[----:B------:R-:W-:-:S13]  /*0500*/  ISETP.NE.AND P0, PT, R10, RZ, PT ;  /* 0x000000ff0a00720c */ /* 0x000fda0003f05270 */
[----:B------:R-:W-:Y:S05]  /*0510*/  @!P0 BRA `(.L_x_5) ;  /* 0x00000004001c8947 */ /* 0x000fea0003800000 */
[----:B------:R-:W-:Y:S02]  /*0520*/  IADD3 R4, PT, PT, R10, -0x1, RZ ;  /* 0xffffffff0a047810 */ /* 0x000fe40007ffe0ff */
[----:B------:R-:W-:Y:S02]  /*0530*/  ISETP.NE.AND P0, PT, R9, RZ, PT ;  /* 0x000000ff0900720c */ /* 0x000fe40003f05270 */
[----:B------:R-:W-:-:S13]  /*0540*/  ISETP.GE.U32.AND P1, PT, R4, 0x3, PT ;  /* 0x000000030400780c */ /* 0x000fda0003f26070 */
[----:B------:R-:W-:Y:S05]  /*0550*/  @!P1 BRA `(.L_x_6) ;  /* 0x0000000000749947 */ /* 0x000fea0003800000 */
[----:B------:R-:W1:Y:S01]  /*0560*/  LDC.64 R16, c[0x0][0x380] ;  /* 0x0000e000ff107b82 */ /* 0x000e620000000a00 */
[----:B------:R-:W2:Y:S01]  /*0570*/  LDCU.64 UR4, c[0x0][0x380] ;  /* 0x00007000ff0477ac */ /* 0x000ea20008000a00 */
[-C--:B------:R-:W-:Y:S02]  /*0580*/  IADD3 R21, P1, PT, R12, R3.reuse, RZ ;  /* 0x000000030c157210 */ /* 0x080fe40007f3e0ff */
[CC--:B------:R-:W-:Y:S02]  /*0590*/  IADD3 R5, PT, PT, R0.reuse, R3.reuse, RZ ;  /* 0x0000000300057210 */ /* 0x0c0fe40007ffe0ff */
[----:B------:R-:W-:Y:S02]  /*05a0*/  IADD3 R19, P2, PT, R0, R3, RZ ;  /* 0x0000000300137210 */ /* 0x000fe40007f5e0ff */
[----:B------:R-:W-:Y:S02]  /*05b0*/  IADD3.X R22, PT, PT, RZ, R2, RZ, P1, !PT ;  /* 0x00000002ff167210 */ /* 0x000fe40000ffe4ff */
[----:B------:R-:W-:-:S02]  /*05c0*/  IADD3.X R20, PT, PT, RZ, RZ, RZ, P2, !PT ;  /* 0x000000ffff147210 */ /* 0x000fc400017fe4ff */
[----:B--2---:R-:W-:Y:S02]  /*05d0*/  LEA R4, P1, R21, UR4, 0x2 ;  /* 0x0000000415047c11 */ /* 0x004fe4000f8210ff */
[----:B------:R-:W-:Y:S01]  /*05e0*/  LEA R18, P2, R19, UR4, 0x2 ;  /* 0x0000000413127c11 */ /* 0x000fe2000f8410ff */
[----:B-1----:R-:W-:Y:S01]  /*05f0*/  IMAD.WIDE.U32 R16, R5, 0x4, R16 ;  /* 0x0000000405107825 */ /* 0x002fe200078e0010 */
[----:B------:R-:W-:Y:S02]  /*0600*/  LEA.HI.X R5, R21, UR5, R22, 0x2, P1 ;  /* 0x0000000515057c11 */ /* 0x000fe400088f1416 */
[----:B------:R-:W-:-:S03]  /*0610*/  LEA.HI.X R19, R19, UR5, R20, 0x2, P2 ;  /* 0x0000000513137c11 */ /* 0x000fc600090f1414 */
[----:B0-----:R-:W2:Y:S04]  /*0620*/  LDG.E R17, desc[UR10][R16.64] ;  /* 0x0000000a10117981 */ /* 0x001ea8000c1e1900 */
[----:B------:R-:W2:Y:S04]  /*0630*/  LDG.E R20, desc[UR10][R4.64] ;  /* 0x0000000a04147981 */ /* 0x000ea8000c1e1900 */
[----:B------:R-:W3:Y:S04]  /*0640*/  LDG.E R22, desc[UR10][R4.64+0x4] ;  /* 0x0000040a04167981 */ /* 0x000ee8000c1e1900 */
[----:B------:R-:W3:Y:S04]  /*0650*/  LDG.E R23, desc[UR10][R18.64+0x4] ;  /* 0x0000040a12177981 */ /* 0x000ee8000c1e1900 */
[----:B------:R-:W4:Y:S04]  /*0660*/  LDG.E R24, desc[UR10][R4.64+0x8] ;  /* 0x0000080a04187981 */ /* 0x000f28000c1e1900 */
[----:B------:R-:W4:Y:S04]  /*0670*/  LDG.E R25, desc[UR10][R18.64+0x8] ;  /* 0x0000080a12197981 */ /* 0x000f28000c1e1900 */
[----:B------:R-:W5:Y:S04]  /*0680*/  LDG.E R26, desc[UR10][R4.64+0xc] ;  /* 0x00000c0a041a7981 */ /* 0x000f68000c1e1900 */
[----:B------:R-:W5:Y:S01]  /*0690*/  LDG.E R27, desc[UR10][R18.64+0xc] ;  /* 0x00000c0a121b7981 */ /* 0x000f62000c1e1900 */
[----:B------:R-:W-:Y:S01]  /*06a0*/  IADD3 R3, PT, PT, R3, 0x4, RZ ;  /* 0x0000000403037810 */ /* 0x000fe20007ffe0ff */
[----:B--2---:R-:W-:-:S04]  /*06b0*/  FADD R21, R20, -R17 ;  /* 0x8000001114157221 */ /* 0x004fc80000000000 */
[----:B------:R-:W-:Y:S01]  /*06c0*/  FFMA R6, R21, R21, R6 ;  /* 0x0000001515067223 */ /* 0x000fe20000000006 */
[----:B---3--:R-:W-:-:S04]  /*06d0*/  FADD R23, R22, -R23 ;  /* 0x8000001716177221 */ /* 0x008fc80000000000 */
[----:B------:R-:W-:Y:S01]  /*06e0*/  FFMA R6, R23, R23, R6 ;  /* 0x0000001717067223 */ /* 0x000fe20000000006 */
[----:B----4-:R-:W-:-:S04]  /*06f0*/  FADD R25, R24, -R25 ;  /* 0x8000001918197221 */ /* 0x010fc80000000000 */
[----:B------:R-:W-:Y:S01]  /*0700*/  FFMA R6, R25, R25, R6 ;  /* 0x0000001919067223 */ /* 0x000fe20000000006 */
[----:B-----5:R-:W-:-:S04]  /*0710*/  FADD R27, R26, -R27 ;  /* 0x8000001b1a1b7221 */ /* 0x020fc80000000000 */
[----:B------:R-:W-:-:S07]  /*0720*/  FFMA R6, R27, R27, R6 ;  /* 0x0000001b1b067223 */ /* 0x000fce0000000006 */
.L_x_6:
[----:B------:R-:W-:Y:S05]  /*0730*/  @!P0 BRA `(.L_x_5) ;  /* 0x0000000000948947 */ /* 0x000fea0003800000 */
[----:B------:R-:W-:Y:S02]  /*0740*/  ISETP.NE.AND P1, PT, R9, 0x1, PT ;  /* 0x000000010900780c */ /* 0x000fe40003f25270 */
[----:B------:R-:W-:-:S11]  /*0750*/  LOP3.LUT P0, RZ, R14, 0x1, RZ, 0xc0, !PT ;  /* 0x000000010eff7812 */ /* 0x000fd6000780c0ff */
[----:B------:R-:W-:Y:S05]  /*0760*/  @!P1 BRA `(.L_x_7) ;  /* 0x0000000000549947 */ /* 0x000fea0003800000 */
[----:B------:R-:W1:Y:S01]  /*0770*/  LDC.64 R16, c[0x0][0x380] ;  /* 0x0000e000ff107b82 */ /* 0x000e620000000a00 */
[----:B------:R-:W2:Y:S01]  /*0780*/  LDCU.64 UR4, c[0x0][0x380] ;  /* 0x00007000ff0477ac */ /* 0x000ea20008000a00 */
[-C--:B------:R-:W-:Y:S02]  /*0790*/  IADD3 R5, P1, PT, R12, R3.reuse, RZ ;  /* 0x000000030c057210 */ /* 0x080fe40007f3e0ff */
[CC--:B------:R-:W-:Y:S02]  /*07a0*/  IADD3 R19, PT, PT, R0.reuse, R3.reuse, RZ ;  /* 0x0000000300137210 */ /* 0x0c0fe40007ffe0ff */
[----:B------:R-:W-:Y:S02]  /*07b0*/  IADD3 R20, P2, PT, R0, R3, RZ ;  /* 0x0000000300147210 */ /* 0x000fe40007f5e0ff */
[----:B------:R-:W-:Y:S02]  /*07c0*/  IADD3.X R14, PT, PT, RZ, R2, RZ, P1, !PT ;  /* 0x00000002ff0e7210 */ /* 0x000fe40000ffe4ff */
[----:B--2---:R-:W-:-:S04]  /*07d0*/  LEA R4, P1, R5, UR4, 0x2 ;  /* 0x0000000405047c11 */ /* 0x004fc8000f8210ff */
[----:B------:R-:W-:Y:S01]  /*07e0*/  LEA.HI.X R5, R5, UR5, R14, 0x2, P1 ;  /* 0x0000000505057c11 */ /* 0x000fe200088f140e */
[----:B-1----:R-:W-:Y:S01]  /*07f0*/  IMAD.WIDE.U32 R16, R19, 0x4, R16 ;  /* 0x0000000413107825 */ /* 0x002fe200078e0010 */
[----:B------:R-:W-:Y:S02]  /*0800*/  IADD3.X R19, PT, PT, RZ, RZ, RZ, P2, !PT ;  /* 0x000000ffff137210 */ /* 0x000fe400017fe4ff */
[C---:B------:R-:W-:Y:S01]  /*0810*/  LEA R18, P2, R20.reuse, UR4, 0x2 ;  /* 0x0000000414127c11 */ /* 0x040fe2000f8410ff */
[----:B0-----:R-:W2:Y:S03]  /*0820*/  LDG.E R14, desc[UR10][R4.64] ;  /* 0x0000000a040e7981 */ /* 0x001ea6000c1e1900 */
[----:B------:R-:W-:Y:S01]  /*0830*/  LEA.HI.X R19, R20, UR5, R19, 0x2, P2 ;  /* 0x0000000514137c11 */ /* 0x000fe200090f1413 */
[----:B------:R-:W2:Y:S04]  /*0840*/  LDG.E R17, desc[UR10][R16.64] ;  /* 0x0000000a10117981 */ /* 0x000ea8000c1e1900 */
[----:B------:R-:W3:Y:S04]  /*0850*/  LDG.E R20, desc[UR10][R4.64+0x4] ;  /* 0x0000040a04147981 */ /* 0x000ee8000c1e1900 */
[----:B------:R-:W3:Y:S01]  /*0860*/  LDG.E R19, desc[UR10][R18.64+0x4] ;  /* 0x0000040a12137981 */ /* 0x000ee2000c1e1900 */
[----:B------:R-:W-:Y:S01]  /*0870*/  IADD3 R3, PT, PT, R3, 0x2, RZ ;  /* 0x0000000203037810 */ /* 0x000fe20007ffe0ff */
[----:B--2---:R-:W-:-:S04]  /*0880*/  FADD R21, R14, -R17 ;  /* 0x800000110e157221 */ /* 0x004fc80000000000 */
[----:B------:R-:W-:Y:S01]  /*0890*/  FFMA R6, R21, R21, R6 ;  /* 0x0000001515067223 */ /* 0x000fe20000000006 */
[----:B---3--:R-:W-:-:S04]  /*08a0*/  FADD R23, R20, -R19 ;  /* 0x8000001314177221 */ /* 0x008fc80000000000 */
[----:B------:R-:W-:-:S07]  /*08b0*/  FFMA R6, R23, R23, R6 ;  /* 0x0000001717067223 */ /* 0x000fce0000000006 */
.L_x_7:
[----:B------:R-:W-:Y:S05]  /*08c0*/  @!P0 BRA `(.L_x_5) ;  /* 0x0000000000308947 */ /* 0x000fea0003800000 */
[----:B------:R-:W1:Y:S01]  /*08d0*/  LDC.64 R4, c[0x0][0x380] ;  /* 0x0000e000ff047b82 */ /* 0x000e620000000a00 */
[----:B------:R-:W2:Y:S01]  /*08e0*/  LDCU.64 UR4, c[0x0][0x380] ;  /* 0x00007000ff0477ac */ /* 0x000ea20008000a00 */
[----:B------:R-:W-:Y:S01]  /*08f0*/  IADD3 R14, P0, PT, R12, R3, RZ ;  /* 0x000000030c0e7210 */ /* 0x000fe20007f1e0ff */
[----:B------:R-:W-:-:S03]  /*0900*/  IMAD.IADD R3, R0, 0x1, R3 ;  /* 0x0000000100037824 */ /* 0x000fc600078e0203 */
[----:B------:R-:W-:Y:S02]  /*0910*/  IADD3.X R17, PT, PT, RZ, R2, RZ, P0, !PT ;  /* 0x00000002ff117210 */ /* 0x000fe400007fe4ff */
[----:B--2---:R-:W-:-:S04]  /*0920*/  LEA R16, P0, R14, UR4, 0x2 ;  /* 0x000000040e107c11 */ /* 0x004fc8000f8010ff */
[----:B------:R-:W-:Y:S01]  /*0930*/  LEA.HI.X R17, R14, UR5, R17, 0x2, P0 ;  /* 0x000000050e117c11 */ /* 0x000fe200080f1411 */
[----:B-1----:R-:W-:-:S04]  /*0940*/  IMAD.WIDE.U32 R4, R3, 0x4, R4 ;  /* 0x0000000403047825 */ /* 0x002fc800078e0004 */
[----:B0-----:R-:W2:Y:S04]  /*0950*/  LDG.E R16, desc[UR10][R16.64] ;  /* 0x0000000a10107981 */ /* 0x001ea8000c1e1900 */
[----:B------:R-:W2:Y:S02]  /*0960*/  LDG.E R5, desc[UR10][R4.64] ;  /* 0x0000000a04057981 */ /* 0x000ea4000c1e1900 */
[----:B--2---:R-:W-:-:S04]  /*0970*/  FADD R3, R16, -R5 ;  /* 0x8000000510037221 */ /* 0x004fc80000000000 */
[----:B------:R-:W-:-:S07]  /*0980*/  FFMA R6, R3, R3, R6 ;  /* 0x0000000303067223 */ /* 0x000fce0000000006 */
.L_x_5:
[----:B------:R-:W1:Y:S01]  /*0990*/  MUFU.RCP R0, R11 ;  /* 0x0000000b00007308 */ /* 0x000e620000001000 */
[----:B------:R-:W-:Y:S07]  /*09a0*/  BSSY.RECONVERGENT B0, `(.L_x_8) ;  /* 0x000000c000007945 */ /* 0x000fee0003800200 */
[----:B------:R-:W2:Y:S01]  /*09b0*/  FCHK P0, -R6, R11 ;  /* 0x0000000b06007302 */ /* 0x000ea20000000100 */
[----:B-1----:R-:W-:-:S04]  /*09c0*/  FFMA R3, -R11, R0, 1 ;  /* 0x3f8000000b037423 */ /* 0x002fc80000000100 */
[----:B------:R-:W-:-:S04]  /*09d0*/  FFMA R0, R0, R3, R0 ;  /* 0x0000000300007223 */ /* 0x000fc80000000000 */
[----:B------:R-:W-:-:S04]  /*09e0*/  FFMA R3, R0, -R6, RZ ;  /* 0x8000000600037223 */ /* 0x000fc800000000ff */
[----:B------:R-:W-:-:S04]  /*09f0*/  FFMA R4, -R11, R3, -R6 ;  /* 0x000000030b047223 */ /* 0x000fc80000000906 */
[----:B------:R-:W-:Y:S01]  /*0a00*/  FFMA R0, R0, R4, R3 ;  /* 0x0000000400007223 */ /* 0x000fe20000000003 */
[----:B--2---:R-:W-:Y:S06]  /*0a10*/  @!P0 BRA `(.L_x_9) ;  /* 0x0000000000108947 */ /* 0x004fec0003800000 */
[----:B------:R-:W-:Y:S01]  /*0a20*/  FADD R0, -R6, -RZ ;  /* 0x800000ff06007221 */ /* 0x000fe20000000100 */
[----:B------:R-:W-:Y:S02]  /*0a30*/  MOV R18, R11 ;  /* 0x0000000b00127202 */ /* 0x000fe40000000f00 */
[----:B------:R-:W-:-:S07]  /*0a40*/  MOV R4, 0xa60 ;  /* 0x00000a6000047802 */ /* 0x000fce0000000f00 */
[----:B0-----:R-:W-:Y:S05]  /*0a50*/  CALL.REL.NOINC `($__internal_0_$__cuda_sm3x_div_rn_noftz_f32_slowpath) ;  /* 0x0000002800c87944 */ /* 0x001fea0003c00000 */
.L_x_9:
[----:B0-----:R-:W-:Y:S05]  /*0a60*/  BSYNC.RECONVERGENT B0 ;  /* 0x0000000000007941 */ /* 0x001fea0003800200 */
.L_x_8:
[----:B------:R-:W-:Y:S01]  /*0a70*/  HFMA2 R3, -RZ, RZ, 0.96630859375, -0.0022525787353515625 ;  /* 0x3bbb989dff037431 */ /* 0x000fe200000001ff */
[----:B------:R-:W-:Y:S01]  /*0a80*/  MOV R4, 0x437c0000 ;  /* 0x437c000000047802 */ /* 0x000fe20000000f00 */
[----:B------:R-:W0:Y:S01]  /*0a90*/  LDCU UR4, c[0x0][0x390] ;  /* 0x00007200ff0477ac */ /* 0x000e220008000800 */
[----:B------:R-:W-:Y:S02]  /*0aa0*/  IADD3 R7, PT, PT, R7, 0x1, RZ ;  /* 0x0000000107077810 */ /* 0x000fe40007ffe0ff */
[----:B------:R-:W-:-:S04]  /*0ab0*/  FFMA.SAT R3, R0, R3, 0.5 ;  /* 0x3f00000000037423 */ /* 0x000fc80000002003 */
[----:B------:R-:W-:-:S04]  /*0ac0*/  FFMA.RM R3, R3, R4, 12582913 ;  /* 0x4b40000103037423 */ /* 0x000fc80000004004 */
[----:B------:R-:W-:Y:S01]  /*0ad0*/  FADD R5, R3, -12583039 ;  /* 0xcb40007f03057421 */ /* 0x000fe20000000000 */
[----:B0-----:R-:W-:-:S03]  /*0ae0*/  ISETP.NE.AND P0, PT, R7, UR4, PT ;  /* 0x0000000407007c0c */ /* 0x001fc6000bf05270 */
[----:B------:R-:W-:-:S04]  /*0af0*/  FFMA R5, R0, 1.4426950216293334961, -R5 ;  /* 0x3fb8aa3b00057823 */ /* 0x000fc80000000805 */
[----:B------:R-:W-:Y:S01]  /*0b00*/  FFMA R5, R0, 1.925963033500011079e-08, R5 ;  /* 0x32a5706000057823 */ /* 0x000fe20000000005 */
[----:B------:R-:W-:-:S05]  /*0b10*/  SHF.L.U32 R0, R3, 0x17, RZ ;  /* 0x0000001703007819 */ /* 0x000fca00000006ff */
[----:B------:R-:W0:Y:S02]  /*0b20*/  MUFU.EX2 R5, R5 ;  /* 0x0000000500057308 */ /* 0x000e240000000800 */
[----:B0-----:R-:W-:Y:S01]  /*0b30*/  FFMA R15, R0, R5, R15 ;  /* 0x00000005000f7223 */ /* 0x001fe2000000000f */
[----:B------:R-:W-:Y:S06]  /*0b40*/  @!P0 BRA `(.L_x_1) ;  /* 0x0000000400648947 */ /* 0x000fec0003800000 */
[----:B------:R-:W-:Y:S05]  /*0b50*/  BRA `(.L_x_10) ;  /* 0xfffffff400987947 */ /* 0x000fea000383ffff */
.L_x_2:
[----:B------:R-:W1:Y:S08]  /*0b60*/  MUFU.RCP R0, R11 ;  /* 0x0000000b00007308 */ /* 0x000e700000001000 */
[----:B------:R-:W2:Y:S01]  /*0b70*/  FCHK P0, -RZ, R11 ;  /* 0x0000000bff007302 */ /* 0x000ea20000000100 */
[----:B-1----:R-:W-:-:S04]  /*0b80*/  FFMA R3, -R11, R0, 1 ;  /* 0x3f8000000b037423 */ /* 0x002fc80000000100 */
[----:B------:R-:W-:-:S04]  /*0b90*/  FFMA R5, R0, R3, R0 ;  /* 0x0000000300057223 */ /* 0x000fc80000000000 */
[----:B------:R-:W-:-:S04]  /*0ba0*/  FFMA R0, -RZ, R5, RZ ;  /* 0x00000005ff007223 */ /* 0x000fc800000001ff */
[----:B------:R-:W-:-:S04]  /*0bb0*/  FFMA R3, -R11, R0, -RZ ;  /* 0x000000000b037223 */ /* 0x000fc800000009ff */
[----:B------:R-:W-:Y:S01]  /*0bc0*/  FFMA R0, R5, R3, R0 ;  /* 0x0000000305007223 */ /* 0x000fe20000000000 */
[----:B--2---:R-:W-:Y:S06]  /*0bd0*/  @!P0 BRA `(.L_x_11) ;  /* 0x0000000000108947 */ /* 0x004fec0003800000 */
[----:B------:R-:W-:Y:S01]  /*0be0*/  HFMA2 R0, -RZ, RZ, -0.0 , 0 ;  /* 0x80000000ff007431 */ /* 0x000fe200000001ff */
[----:B------:R-:W-:Y:S02]  /*0bf0*/  MOV R18, R11 ;  /* 0x0000000b00127202 */ /* 0x000fe40000000f00 */
[----:B------:R-:W-:-:S07]  /*0c00*/  MOV R4, 0xc20 ;  /* 0x00000c2000047802 */ /* 0x000fce0000000f00 */
[----:B0-----:R-:W-:Y:S05]  /*0c10*/  CALL.REL.NOINC `($__internal_0_$__cuda_sm3x_div_rn_noftz_f32_slowpath) ;  /* 0x0000002800587944 */ /* 0x001fea0003c00000 */
.L_x_11:
[----:B------:R-:W1:Y:S01]  /*0c20*/  LDCU UR5, c[0x0][0x390] ;  /* 0x00007200ff0577ac */ /* 0x000e620008000800 */
[----:B------:R-:W-:Y:S01]  /*0c30*/  HFMA2 R5, -RZ, RZ, 3.7421875, 0 ;  /* 0x437c0000ff057431 */ /* 0x000fe200000001ff */
[----:B------:R-:W-:Y:S02]  /*0c40*/  MOV R3, 0x3bbb989d ;  /* 0x3bbb989d00037802 */ /* 0x000fe40000000f00 */
[----:B------:R-:W-:-:S03]  /*0c50*/  MOV R15, RZ ;  /* 0x000000ff000f7202 */ /* 0x000fc60000000f00 */
[----:B------:R-:W-:-:S04]  /*0c60*/  FFMA.SAT R2, R0, R3, 0.5 ;  /* 0x3f00000000027423 */ /* 0x000fc80000002003 */
[----:B------:R-:W-:-:S04]  /*0c70*/  FFMA.RM R2, R2, R5, 12582913 ;  /* 0x4b40000102027423 */ /* 0x000fc80000004005 */
[C---:B------:R-:W-:Y:S01]  /*0c80*/  FADD R3, R2.reuse, -12583039 ;  /* 0xcb40007f02037421 */ /* 0x040fe20000000000 */
[----:B------:R-:W-:Y:S01]  /*0c90*/  IMAD.SHL.U32 R2, R2, 0x800000, RZ ;  /* 0x0080000002027824 */ /* 0x000fe200078e00ff */
[----:B-1----:R-:W-:Y:S02]  /*0ca0*/  UISETP.GE.U32.AND UP0, UPT, UR5, 0x4, UPT ;  /* 0x000000040500788c */ /* 0x002fe4000bf06070 */
[----:B------:R-:W-:Y:S01]  /*0cb0*/  FFMA R3, R0, 1.4426950216293334961, -R3 ;  /* 0x3fb8aa3b00037823 */ /* 0x000fe20000000803 */
[----:B------:R-:W-:-:S03]  /*0cc0*/  ULOP3.LUT UR7, UR5, 0x3, URZ, 0xc0, !UPT ;  /* 0x0000000305077892 */ /* 0x000fc6000f8ec0ff */
[----:B------:R-:W-:-:S03]  /*0cd0*/  FFMA R0, R0, 1.925963033500011079e-08, R3 ;  /* 0x32a5706000007823 */ /* 0x000fc60000000003 */
[----:B------:R-:W-:Y:S06]  /*0ce0*/  BRA.U !UP0, `(.L_x_12) ;  /* 0x0000000108d87547 */ /* 0x000fec000b800000 */
[----:B------:R-:W1:Y:S01]  /*0cf0*/  MUFU.EX2 R3, R0 ;  /* 0x0000000000037308 */ /* 0x000e620000000800 */
[----:B------:R-:W-:Y:S01]  /*0d00*/  ULOP3.LUT UR5, UR5, 0x7ffffffc, URZ, 0xc0, !UPT ;  /* 0x7ffffffc05057892 */ /* 0x000fe2000f8ec0ff */
[----:B------:R-:W-:Y:S01]  /*0d10*/  MOV R15, RZ ;  /* 0x000000ff000f7202 */ /* 0x000fe20000000f00 */
[----:B------:R-:W-:Y:S02]  /*0d20*/  UMOV UR4, URZ ;  /* 0x000000ff00047c82 */ /* 0x000fe40008000000 */
[----:B------:R-:W-:Y:S01]  /*0d30*/  UISETP.GT.AND UP0, UPT, UR5, URZ, UPT ;  /* 0x000000ff0500728c */ /* 0x000fe2000bf04270 */
[----:B-1----:R-:W-:-:S08]  /*0d40*/  FMUL R4, R2, R3 ;  /* 0x0000000302047220 */ /* 0x002fd00000400000 */
[----:B------:R-:W-:Y:S05]  /*0d50*/  BRA.U !UP0, `(.L_x_13) ;  /* 0x0000000108a07547 */ /* 0x000fea000b800000 */
[----:B------:R-:W-:Y:S02]  /*0d60*/  UIADD3 UR8, UPT, UPT, UR5, -UR4, URZ ;  /* 0x8000000405087290 */ /* 0x000fe4000fffe0ff */
[----:B------:R-:W-:Y:S02]  /*0d70*/  UPLOP3.LUT UP0, UPT, UPT, UPT, UPT, 0x80, 0x8 ;  /* 0x000000000008789c */ /* 0x000fe40003f0f070 */
[----:B------:R-:W-:-:S09]  /*0d80*/  UISETP.GT.AND UP1, UPT, UR8, 0xc, UPT ;  /* 0x0000000c0800788c */ /* 0x000fd2000bf24270 */
[----:B------:R-:W-:Y:S05]  /*0d90*/  BRA.U !UP1, `(.L_x_14) ;  /* 0x0000000109547547 */ /* 0x000fea000b800000 */
[----:B------:R-:W-:Y:S02]  /*0da0*/  UIADD3 UR8, UPT, UPT, UR5, -0xc, URZ ;  /* 0xfffffff405087890 */ /* 0x000fe4000fffe0ff */
[----:B------:R-:W-:-:S11]  /*0db0*/  UPLOP3.LUT UP0, UPT, UPT, UPT, UPT, 0x40, 0x4 ;  /* 0x000000000004789c */ /* 0x000fd60003f0e870 */
.L_x_15:
[----:B------:R-:W-:Y:S01]  /*0dc0*/  FADD R15, R4, R15 ;  /* 0x0000000f040f7221 */ /* 0x000fe20000000000 */
[----:B------:R-:W-:-:S03]  /*0dd0*/  UIADD3 UR4, UPT, UPT, UR4, 0x10, URZ ;  /* 0x0000001004047890 */ /* 0x000fc6000fffe0ff */
[----:B------:R-:W-:Y:S01]  /*0de0*/  FADD R15, R4, R15 ;  /* 0x0000000f040f7221 */ /* 0x000fe20000000000 */
[----:B------:R-:W-:-:S03]  /*0df0*/  UISETP.GE.AND UP1, UPT, UR4, UR8, UPT ;  /* 0x000000080400728c */ /* 0x000fc6000bf26270 */
[----:B------:R-:W-:-:S04]  /*0e00*/  FADD R15, R4, R15 ;  /* 0x0000000f040f7221 */ /* 0x000fc80000000000 */
        /* <DEDUP_REMOVED lines=12> */
[----:B------:R-:W-:Y:S01]  /*0ed0*/  FADD R15, R4, R15 ;  /* 0x0000000f040f7221 */ /* 0x000fe20000000000 */
[----:B------:R-:W-:Y:S06]  /*0ee0*/  BRA.U !UP1, `(.L_x_15) ;  /* 0xfffffffd09b47547 */ /* 0x000fec000b83ffff */
.L_x_14:
[----:B------:R-:W-:-:S04]  /*0ef0*/  UIADD3 UR8, UPT, UPT, UR5, -UR4, URZ ;  /* 0x8000000405087290 */ /* 0x000fc8000fffe0ff */
[----:B------:R-:W-:-:S09]  /*0f00*/  UISETP.GT.AND UP1, UPT, UR8, 0x4, UPT ;  /* 0x000000040800788c */ /* 0x000fd2000bf24270 */
[----:B------:R-:W-:Y:S05]  /*0f10*/  BRA.U !UP1, `(.L_x_16) ;  /* 0x0000000109287547 */ /* 0x000fea000b800000 */
[----:B------:R-:W-:Y:S01]  /*0f20*/  FADD R15, R15, R4 ;  /* 0x000000040f0f7221 */ /* 0x000fe20000000000 */
[----:B------:R-:W-:Y:S02]  /*0f30*/  UPLOP3.LUT UP0, UPT, UPT, UPT, UPT, 0x40, 0x4 ;  /* 0x000000000004789c */ /* 0x000fe40003f0e870 */
[----:B------:R-:W-:Y:S01]  /*0f40*/  UIADD3 UR4, UPT, UPT, UR4, 0x8, URZ ;  /* 0x0000000804047890 */ /* 0x000fe2000fffe0ff */
[----:B------:R-:W-:-:S04]  /*0f50*/  FADD R15, R4, R15 ;  /* 0x0000000f040f7221 */ /* 0x000fc80000000000 */
[----:B------:R-:W-:-:S04]  /*0f60*/  FADD R15, R4, R15 ;  /* 0x0000000f040f7221 */ /* 0x000fc80000000000 */
[----:B------:R-:W-:-:S04]  /*0f70*/  FADD R15, R4, R15 ;  /* 0x0000000f040f7221 */ /* 0x000fc80000000000 */
[----:B------:R-:W-:-:S04]  /*0f80*/  FADD R15, R4, R15 ;  /* 0x0000000f040f7221 */ /* 0x000fc80000000000 */
[----:B------:R-:W-:-:S04]  /*0f90*/  FADD R15, R4, R15 ;  /* 0x0000000f040f7221 */ /* 0x000fc80000000000 */
[----:B------:R-:W-:-:S04]  /*0fa0*/  FADD R15, R4, R15 ;  /* 0x0000000f040f7221 */ /* 0x000fc80000000000 */
[----:B------:R-:W-:-:S07]  /*0fb0*/  FADD R15, R4, R15 ;  /* 0x0000000f040f7221 */ /* 0x000fce0000000000 */
.L_x_16:
[----:B------:R-:W-:-:S09]  /*0fc0*/  UISETP.NE.OR UP0, UPT, UR4, UR5, UP0 ;  /* 0x000000050400728c */ /* 0x000fd20008705670 */
[----:B------:R-:W-:Y:S05]  /*0fd0*/  BRA.U !UP0, `(.L_x_12) ;  /* 0x00000001081c7547 */ /* 0x000fea000b800000 */
.L_x_13:
[----:B------:R-:W-:Y:S01]  /*0fe0*/  UIADD3 UR4, UPT, UPT, UR4, 0x4, URZ ;  /* 0x0000000404047890 */ /* 0x000fe2000fffe0ff */
[----:B------:R-:W-:-:S03]  /*0ff0*/  FADD R15, R4, R15 ;  /* 0x0000000f040f7221 */ /* 0x000fc60000000000 */
[----:B------:R-:W-:Y:S01]  /*1000*/  UISETP.NE.AND UP0, UPT, UR4, UR5, UPT ;  /* 0x000000050400728c */ /* 0x000fe2000bf05270 */
[----:B------:R-:W-:-:S04]  /*1010*/  FADD R15, R4, R15 ;  /* 0x0000000f040f7221 */ /* 0x000fc80000000000 */
[----:B------:R-:W-:-:S04]  /*1020*/  FADD R15, R4, R15 ;  /* 0x0000000f040f7221 */ /* 0x000fc80000000000 */
[----:B------:R-:W-:Y:S01]  /*1030*/  FADD R15, R4, R15 ;  /* 0x0000000f040f7221 */ /* 0x000fe20000000000 */
[----:B------:R-:W-:Y:S06]  /*1040*/  BRA.U UP0, `(.L_x_13) ;  /* 0xfffffffd00e47547 */ /* 0x000fec000b83ffff */
.L_x_12:
[----:B------:R-:W-:-:S09]  /*1050*/  UISETP.NE.AND UP0, UPT, UR7, URZ, UPT ;  /* 0x000000ff0700728c */ /* 0x000fd2000bf05270 */
[----:B------:R-:W-:Y:S05]  /*1060*/  BRA.U !UP0, `(.L_x_1) ;  /* 0x00000001081c7547 */ /* 0x000fea000b800000 */
[----:B------:R-:W1:Y:S01]  /*1070*/  MUFU.EX2 R3, R0 ;  /* 0x0000000000037308 */ /* 0x000e620000000800 */
[----:B------:R-:W-:Y:S01]  /*1080*/  UMOV UR4, URZ ;  /* 0x000000ff00047c82 */ /* 0x000fe20008000000 */
[----:B-1----:R-:W-:-:S07]  /*1090*/  FMUL R2, R2, R3 ;  /* 0x0000000302027220 */ /* 0x002fce0000400000 */
.L_x_17:
[----:B------:R-:W-:Y:S01]  /*10a0*/  UIADD3 UR4, UPT, UPT, UR4, 0x1, URZ ;  /* 0x0000000104047890 */ /* 0x000fe2000fffe0ff */
[----:B------:R-:W-:-:S03]  /*10b0*/  FADD R15, R2, R15 ;  /* 0x0000000f020f7221 */ /* 0x000fc60000000000 */
[----:B------:R-:W-:-:S09]  /*10c0*/  UISETP.NE.AND UP0, UPT, UR4, UR7, UPT ;  /* 0x000000070400728c */ /* 0x000fd2000bf05270 */
[----:B------:R-:W-:Y:S05]  /*10d0*/  BRA.U UP0, `(.L_x_17) ;  /* 0xfffffffd00f07547 */ /* 0x000fea000b83ffff */
.L_x_1:
[----:B------:R-:W1:Y:S01]  /*10e0*/  LDCU UR4, c[0x0][0x394] ;  /* 0x00007280ff0477ac */ /* 0x000e620008000800 */
[----:B------:R-:W-:Y:S02]  /*10f0*/  MOV R14, RZ ;  /* 0x000000ff000e7202 */ /* 0x000fe40000000f00 */
[----:B-1----:R-:W-:-:S04]  /*1100*/  MOV R0, UR4 ;  /* 0x0000000400007c02 */ /* 0x002fc80008000f00 */
[----:B------:R-:W-:-:S13]  /*1110*/  ISETP.GE.AND P0, PT, R0, 0x1, PT ;  /* 0x000000010000780c */ /* 0x000fda0003f06270 */
[----:B------:R-:W-:Y:S05]  /*1120*/  @!P0 BRA `(.L_x_18) ;  /* 0x00000010001c8947 */ /* 0x000fea0003800000 */
[----:B------:R-:W1:Y:S02]  /*1130*/  LDC.64 R10, c[0x0][0x398] ;  /* 0x0000e600ff0a7b82 */ /* 0x000e640000000a00 */
[----:B-1----:R-:W-:Y:S01]  /*1140*/  ISETP.GE.AND P0, PT, R10, 0x1, PT ;  /* 0x000000010a00780c */ /* 0x002fe20003f06270 */
[----:B------:R-:W-:-:S04]  /*1150*/  FADD R2, R11, R11 ;  /* 0x0000000b0b027221 */ /* 0x000fc80000000000 */
[----:B------:R-:W-:-:S08]  /*1160*/  FMUL R2, R2, R11 ;  /* 0x0000000b02027220 */ /* 0x000fd00000400000 */
[----:B------:R-:W-:Y:S05]  /*1170*/  @!P0 BRA `(.L_x_19) ;  /* 0x0000000800a08947 */ /* 0x000fea0003800000 */
[----:B------:R-:W-:Y:S01]  /*1180*/  IMAD R13, R13, R10, RZ ;  /* 0x0000000a0d0d7224 */ /* 0x000fe200078e02ff */
[C---:B------:R-:W-:Y:S01]  /*1190*/  LOP3.LUT R12, R10.reuse, 0x7, RZ, 0xc0, !PT ;  /* 0x000000070a0c7812 */ /* 0x040fe200078ec0ff */
[----:B------:R-:W-:Y:S01]  /*11a0*/  HFMA2 R14, -RZ, RZ, 0, 0 ;  /* 0x00000000ff0e7431 */ /* 0x000fe200000001ff */
[C---:B------:R-:W-:Y:S02]  /*11b0*/  LOP3.LUT R11, R10.reuse, 0x3, RZ, 0xc0, !PT ;  /* 0x000000030a0b7812 */ /* 0x040fe400078ec0ff */
[----:B------:R-:W-:Y:S02]  /*11c0*/  LOP3.LUT R10, R10, 0x7ffffff8, RZ, 0xc0, !PT ;  /* 0x7ffffff80a0a7812 */ /* 0x000fe400078ec0ff */
[----:B------:R-:W-:Y:S02]  /*11d0*/  MOV R9, RZ ;  /* 0x000000ff00097202 */ /* 0x000fe40000000f00 */
[----:B------:R-:W-:Y:S02]  /*11e0*/  SHF.R.S32.HI R8, RZ, 0x1f, R13 ;  /* 0x0000001fff087819 */ /* 0x000fe4000001140d */
[----:B------:R-:W-:-:S07]  /*11f0*/  IADD3 R7, PT, PT, -R10, RZ, RZ ;  /* 0x000000ff0a077210 */ /* 0x000fce0007ffe1ff */
.L_x_27:
[----:B------:R-:W1:Y:S01]  /*1200*/  LDC R6, c[0x0][0x398] ;  /* 0x0000e600ff067b82 */ /* 0x000e620000000800 */
[----:B------:R-:W-:Y:S02]  /*1210*/  MOV R3, RZ ;  /* 0x000000ff00037202 */ /* 0x000fe40000000f00 */
[----:B------:R-:W-:Y:S02]  /*1220*/  MOV R21, RZ ;  /* 0x000000ff00157202 */ /* 0x000fe40000000f00 */
[----:B-1----:R-:W-:Y:S01]  /*1230*/  ISETP.GE.U32.AND P0, PT, R6, 0x8, PT ;  /* 0x000000080600780c */ /* 0x002fe20003f06070 */
[----:B------:R-:W-:-:S12]  /*1240*/  IMAD R0, R9, R6, RZ ;  /* 0x0000000609007224 */ /* 0x000fd800078e02ff */
[----:B------:R-:W-:Y:S05]  /*1250*/  @!P0 BRA `(.L_x_20) ;  /* 0x0000000000cc8947 */ /* 0x000fea0003800000 */
[----:B------:R-:W1:Y:S01]  /*1260*/  LDC.64 R4, c[0x0][0x388] ;  /* 0x0000e200ff047b82 */ /* 0x000e620000000a00 */
[----:B------:R-:W2:Y:S01]  /*1270*/  LDCU.64 UR4, c[0x0][0x380] ;  /* 0x00007000ff0477ac */ /* 0x000ea20008000a00 */
[----:B------:R-:W-:Y:S02]  /*1280*/  MOV R18, R7 ;  /* 0x0000000700127202 */ /* 0x000fe40000000f00 */
[----:B--2---:R-:W-:-:S04]  /*1290*/  LEA R3, P0, R13, UR4, 0x2 ;  /* 0x000000040d037c11 */ /* 0x004fc8000f8010ff */
[----:B------:R-:W-:Y:S01]  /*12a0*/  LEA.HI.X R19, R13, UR5, R8, 0x2, P0 ;  /* 0x000000050d137c11 */ /* 0x000fe200080f1408 */
[----:B-1----:R-:W-:-:S03]  /*12b0*/  IMAD.WIDE.U32 R4, R0, 0x4, R4 ;  /* 0x0000000400047825 */ /* 0x002fc600078e0004 */
[----:B------:R-:W-:Y:S02]  /*12c0*/  IADD3 R16, P2, PT, R4, 0x10, RZ ;  /* 0x0000001004107810 */ /* 0x000fe40007f5e0ff */
[----:B------:R-:W-:Y:S01]  /*12d0*/  IADD3 R4, P1, PT, R3, 0x10, RZ ;  /* 0x0000001003047810 */ /* 0x000fe20007f3e0ff */
[----:B------:R-:W-:Y:S01]  /*12e0*/  HFMA2 R3, -RZ, RZ, 0, 0 ;  /* 0x00000000ff037431 */ /* 0x000fe200000001ff */
[----:B------:R-:W-:-:S03]  /*12f0*/  IADD3.X R17, PT, PT, RZ, R5, RZ, P2, !PT ;  /* 0x00000005ff117210 */ /* 0x000fc600017fe4ff */
[----:B------:R-:W-:-:S08]  /*1300*/  IMAD.X R5, RZ, RZ, R19, P1 ;  /* 0x000000ffff057224 */ /* 0x000fd000008e0613 */
.L_x_21:
        /* <DEDUP_REMOVED lines=8> */
[----:B--2---:R-:W-:-:S04]  /*1390*/  FADD R22, R22, -R23 ;  /* 0x8000001716167221 */ /* 0x004fc80000000000 */
[----:B------:R-:W-:Y:S02]  /*13a0*/  FFMA R23, R22, R22, R3 ;  /* 0x0000001616177223 */ /* 0x000fe40000000003 */
[----:B------:R-:W2:Y:S01]  /*13b0*/  LDG.E R3, desc[UR10][R4.64] ;  /* 0x0000000a04037981 */ /* 0x000ea2000c1e1900 */
[----:B---3--:R-:W-:-:S03]  /*13c0*/  FADD R26, R25, -R26 ;  /* 0x8000001a191a7221 */ /* 0x008fc60000000000 */
[----:B------:R-:W2:Y:S01]  /*13d0*/  LDG.E R22, desc[UR10][R16.64] ;  /* 0x0000000a10167981 */ /* 0x000ea2000c1e1900 */
[----:B------:R-:W-:Y:S01]  /*13e0*/  FFMA R23, R26, R26, R23 ;  /* 0x0000001a1a177223 */ /* 0x000fe20000000017 */
[----:B----4-:R-:W-:Y:S02]  /*13f0*/  FADD R26, R21, -R24 ;  /* 0x80000018151a7221 */ /* 0x010fe40000000000 */
[----:B------:R-:W3:Y:S02]  /*1400*/  LDG.E R24, desc[UR10][R4.64+0x4] ;  /* 0x0000040a04187981 */ /* 0x000ee4000c1e1900 */
[----:B------:R-:W-:Y:S02]  /*1410*/  FFMA R23, R26, R26, R23 ;  /* 0x0000001a1a177223 */ /* 0x000fe40000000017 */
[----:B------:R-:W3:Y:S01]  /*1420*/  LDG.E R21, desc[UR10][R16.64+0x4] ;  /* 0x0000040a10157981 */ /* 0x000ee2000c1e1900 */
[----:B-----5:R-:W-:-:S03]  /*1430*/  FADD R20, R20, -R19 ;  /* 0x8000001314147221 */ /* 0x020fc60000000000 */
[----:B------:R-:W4:Y:S04]  /*1440*/  LDG.E R26, desc[UR10][R4.64+0x8] ;  /* 0x0000080a041a7981 */ /* 0x000f28000c1e1900 */
[----:B------:R-:W4:Y:S01]  /*1450*/  LDG.E R19, desc[UR10][R16.64+0x8] ;  /* 0x0000080a10137981 */ /* 0x000f22000c1e1900 */
[----:B------:R-:W-:-:S03]  /*1460*/  FFMA R25, R20, R20, R23 ;  /* 0x0000001414197223 */ /* 0x000fc60000000017 */
[----:B------:R0:W5:Y:S04]  /*1470*/  LDG.E R20, desc[UR10][R4.64+0xc] ;  /* 0x00000c0a04147981 */ /* 0x000168000c1e1900 */
[----:B------:R1:W5:Y:S01]  /*1480*/  LDG.E R23, desc[UR10][R16.64+0xc] ;  /* 0x00000c0a10177981 */ /* 0x000362000c1e1900 */
[----:B------:R-:W-:-:S04]  /*1490*/  IADD3 R18, PT, PT, R18, 0x8, RZ ;  /* 0x0000000812127810 */ /* 0x000fc80007ffe0ff */
[----:B------:R-:W-:Y:S02]  /*14a0*/  ISETP.NE.AND P0, PT, R18, RZ, PT ;  /* 0x000000ff1200720c */ /* 0x000fe40003f05270 */
[----:B0-----:R-:W-:Y:S02]  /*14b0*/  IADD3 R4, P1, PT, R4, 0x20, RZ ;  /* 0x0000002004047810 */ /* 0x001fe40007f3e0ff */
[----:B-1----:R-:W-:Y:S02]  /*14c0*/  IADD3 R16, P2, PT, R16, 0x20, RZ ;  /* 0x0000002010107810 */ /* 0x002fe40007f5e0ff */
[----:B------:R-:W-:Y:S02]  /*14d0*/  IADD3.X R5, PT, PT, RZ, R5, RZ, P1, !PT ;  /* 0x00000005ff057210 */ /* 0x000fe40000ffe4ff */
[----:B------:R-:W-:Y:S01]  /*14e0*/  IADD3.X R17, PT, PT, RZ, R17, RZ, P2, !PT ;  /* 0x00000011ff117210 */ /* 0x000fe200017fe4ff */
[----:B--2---:R-:W-:-:S04]  /*14f0*/  FADD R22, R3, -R22 ;  /* 0x8000001603167221 */ /* 0x004fc80000000000 */
[----:B------:R-:W-:Y:S01]  /*1500*/  FFMA R25, R22, R22, R25 ;  /* 0x0000001616197223 */ /* 0x000fe20000000019 */
[----:B---3--:R-:W-:-:S04]  /*1510*/  FADD R24, R24, -R21 ;  /* 0x8000001518187221 */ /* 0x008fc80000000000 */
[----:B------:R-:W-:Y:S01]  /*1520*/  FFMA R25, R24, R24, R25 ;  /* 0x0000001818197223 */ /* 0x000fe20000000019 */
[----:B----4-:R-:W-:-:S04]  /*1530*/  FADD R26, R26, -R19 ;  /* 0x800000131a1a7221 */ /* 0x010fc80000000000 */
[----:B------:R-:W-:Y:S01]  /*1540*/  FFMA R25, R26, R26, R25 ;  /* 0x0000001a1a197223 */ /* 0x000fe20000000019 */
[----:B-----5:R-:W-:-:S04]  /*1550*/  FADD R20, R20, -R23 ;  /* 0x8000001714147221 */ /* 0x020fc80000000000 */
[----:B------:R-:W-:Y:S01]  /*1560*/  FFMA R3, R20, R20, R25 ;  /* 0x0000001414037223 */ /* 0x000fe20000000019 */
[----:B------:R-:W-:Y:S06]  /*1570*/  @P0 BRA `(.L_x_21) ;  /* 0xfffffffc00640947 */ /* 0x000fec000383ffff */
[----:B------:R-:W-:-:S07]  /*1580*/  MOV R21, R10 ;  /* 0x0000000a00157202 */ /* 0x000fce0000000f00 */
.L_x_20:
[----:B------:R-:W-:-:S13]  /*1590*/  ISETP.NE.AND P0, PT, R12, RZ, PT ;  /* 0x000000ff0c00720c */ /* 0x000fda0003f05270 */
[----:B------:R-:W-:Y:S05]  /*15a0*/  @!P0 BRA `(.L_x_22) ;  /* 0x00000004001c8947 */ /* 0x000fea0003800000 */
[----:B------:R-:W-:Y:S02]  /*15b0*/  IADD3 R4, PT, PT, R12, -0x1, RZ ;  /* 0xffffffff0c047810 */ /* 0x000fe40007ffe0ff */
[----:B------:R-:W-:Y:S02]  /*15c0*/  ISETP.NE.AND P0, PT, R11, RZ, PT ;  /* 0x000000ff0b00720c */ /* 0x000fe40003f05270 */
[----:B------:R-:W-:-:S13]  /*15d0*/  ISETP.GE.U32.AND P1, PT, R4, 0x3, PT ;  /* 0x000000030400780c */ /* 0x000fda0003f26070 */
[----:B------:R-:W-:Y:S05]  /*15e0*/  @!P1 BRA `(.L_x_23) ;  /* 0x0000000000749947 */ /* 0x000fea0003800000 */
[----:B------:R-:W1:Y:S01]  /*15f0*/  LDC.64 R16, c[0x0][0x388] ;  /* 0x0000e200ff107b82 */ /* 0x000e620000000a00 */
[----:B------:R-:W2:Y:S01]  /*1600*/  LDCU.128 UR12, c[0x0][0x380] ;  /* 0x00007000ff0c77ac */ /* 0x000ea20008000c00 */
[-C--:B------:R-:W-:Y:S02]  /*1610*/  IADD3 R22, P3, PT, R13, R21.reuse, RZ ;  /* 0x000000150d167210 */ /* 0x080fe40007f7e0ff */
[CC--:B------:R-:W-:Y:S02]  /*1620*/  IADD3 R5, PT, PT, R0.reuse, R21.reuse, RZ ;  /* 0x0000001500057210 */ /* 0x0c0fe40007ffe0ff */
[----:B------:R-:W-:Y:S02]  /*1630*/  IADD3 R19, P2, PT, R0, R21, RZ ;  /* 0x0000001500137210 */ /* 0x000fe40007f5e0ff */
[----:B------:R-:W-:Y:S02]  /*1640*/  IADD3.X R23, PT, PT, RZ, R8, RZ, P3, !PT ;  /* 0x00000008ff177210 */ /* 0x000fe40001ffe4ff */
[----:B------:R-:W-:-:S02]  /*1650*/  IADD3.X R20, PT, PT, RZ, RZ, RZ, P2, !PT ;  /* 0x000000ffff147210 */ /* 0x000fc400017fe4ff */
[C---:B--2---:R-:W-:Y:S02]  /*1660*/  LEA R4, P1, R22.reuse, UR12, 0x2 ;  /* 0x0000000c16047c11 */ /* 0x044fe4000f8210ff */
        /* <DEDUP_REMOVED lines=21> */
.L_x_23:
[----:B------:R-:W-:Y:S05]  /*17c0*/  @!P0 BRA `(.L_x_22) ;  /* 0x0000000000948947 */ /* 0x000fea0003800000 */
[----:B------:R-:W-:Y:S02]  /*17d0*/  ISETP.NE.AND P1, PT, R11, 0x1, PT ;  /* 0x000000010b00780c */ /* 0x000fe40003f25270 */
[----:B------:R-:W-:-:S11]  /*17e0*/  LOP3.LUT P0, RZ, R6, 0x1, RZ, 0xc0, !PT ;  /* 0x0000000106ff7812 */ /* 0x000fd6000780c0ff */
[----:B------:R-:W-:Y:S05]  /*17f0*/  @!P1 BRA `(.L_x_24) ;  /* 0x0000000000549947 */ /* 0x000fea0003800000 */
[----:B------:R-:W1:Y:S01]  /*1800*/  LDC.64 R16, c[0x0][0x388] ;  /* 0x0000e200ff107b82 */ /* 0x000e620000000a00 */
[----:B------:R-:W2:Y:S01]  /*1810*/  LDCU.128 UR12, c[0x0][0x380] ;  /* 0x00007000ff0c77ac */ /* 0x000ea20008000c00 */
[-C--:B------:R-:W-:Y:S02]  /*1820*/  IADD3 R5, P3, PT, R13, R21.reuse, RZ ;  /* 0x000000150d057210 */ /* 0x080fe40007f7e0ff */
[CC--:B------:R-:W-:Y:S02]  /*1830*/  IADD3 R19, PT, PT, R0.reuse, R21.reuse, RZ ;  /* 0x0000001500137210 */ /* 0x0c0fe40007ffe0ff */
[----:B------:R-:W-:Y:S02]  /*1840*/  IADD3 R20, P2, PT, R0, R21, RZ ;  /* 0x0000001500147210 */ /* 0x000fe40007f5e0ff */
[----:B------:R-:W-:Y:S02]  /*1850*/  IADD3.X R6, PT, PT, RZ, R8, RZ, P3, !PT ;  /* 0x00000008ff067210 */ /* 0x000fe40001ffe4ff */
[----:B--2---:R-:W-:-:S02]  /*1860*/  LEA R4, P1, R5, UR12, 0x2 ;  /* 0x0000000c05047c11 */ /* 0x004fc4000f8210ff */
[----:B------:R-:W-:Y:S02]  /*1870*/  LEA R18, P3, R20, UR14, 0x2 ;  /* 0x0000000e14127c11 */ /* 0x000fe4000f8610ff */
[----:B------:R-:W-:Y:S01]  /*1880*/  LEA.HI.X R5, R5, UR13, R6, 0x2, P1 ;  /* 0x0000000d05057c11 */ /* 0x000fe200088f1406 */
[----:B-1----:R-:W-:-:S04]  /*1890*/  IMAD.WIDE.U32 R16, R19, 0x4, R16 ;  /* 0x0000000413107825 */ /* 0x002fc800078e0010 */
[----:B------:R-:W-:Y:S01]  /*18a0*/  IMAD.X R19, RZ, RZ, RZ, P2 ;  /* 0x000000ffff137224 */ /* 0x000fe200010e06ff */
[----:B0-----:R-:W2:Y:S04]  /*18b0*/  LDG.E R6, desc[UR10][R4.64] ;  /* 0x0000000a04067981 */ /* 0x001ea8000c1e1900 */
        /* <DEDUP_REMOVED lines=9> */
.L_x_24:
[----:B------:R-:W-:Y:S05]  /*1950*/  @!P0 BRA `(.L_x_22) ;  /* 0x0000000000308947 */ /* 0x000fea0003800000 */
[----:B------:R-:W1:Y:S01]  /*1960*/  LDC.64 R4, c[0x0][0x388] ;  /* 0x0000e200ff047b82 */ /* 0x000e620000000a00 */
[----:B------:R-:W2:Y:S01]  /*1970*/  LDCU.64 UR4, c[0x0][0x380] ;  /* 0x00007000ff0477ac */ /* 0x000ea20008000a00 */
[-C--:B------:R-:W-:Y:S02]  /*1980*/  IADD3 R6, P0, PT, R13, R21.reuse, RZ ;  /* 0x000000150d067210 */ /* 0x080fe40007f1e0ff */
[----:B------:R-:W-:Y:S02]  /*1990*/  IADD3 R17, PT, PT, R0, R21, RZ ;  /* 0x0000001500117210 */ /* 0x000fe40007ffe0ff */
[----:B------:R-:W-:Y:S02]  /*19a0*/  IADD3.X R19, PT, PT, RZ, R8, RZ, P0, !PT ;  /* 0x00000008ff137210 */ /* 0x000fe400007fe4ff */
[----:B--2---:R-:W-:Y:S01]  /*19b0*/  LEA R16, P0, R6, UR4, 0x2 ;  /* 0x0000000406107c11 */ /* 0x004fe2000f8010ff */
[----:B-1----:R-:W-:-:S03]  /*19c0*/  IMAD.WIDE.U32 R4, R17, 0x4, R4 ;  /* 0x0000000411047825 */ /* 0x002fc600078e0004 */
[----:B------:R-:W-:-:S03]  /*19d0*/  LEA.HI.X R17, R6, UR5, R19, 0x2, P0 ;  /* 0x0000000506117c11 */ /* 0x000fc600080f1413 */
[----:B0-----:R-:W2:Y:S04]  /*19e0*/  LDG.E R5, desc[UR10][R4.64] ;  /* 0x0000000a04057981 */ /* 0x001ea8000c1e1900 */
[----:B------:R-:W2:Y:S02]  /*19f0*/  LDG.E R16, desc[UR10][R16.64] ;  /* 0x0000000a10107981 */ /* 0x000ea4000c1e1900 */
[----:B--2---:R-:W-:-:S04]  /*1a00*/  FADD R0, R16, -R5 ;  /* 0x8000000510007221 */ /* 0x004fc80000000000 */
[----:B------:R-:W-:-:S07]  /*1a10*/  FFMA R3, R0, R0, R3 ;  /* 0x0000000000037223 */ /* 0x000fce0000000003 */
.L_x_22:
        /* <DEDUP_REMOVED lines=13> */
.L_x_26:
[----:B0-----:R-:W-:Y:S05]  /*1af0*/  BSYNC.RECONVERGENT B0 ;  /* 0x0000000000007941 */ /* 0x001fea0003800200 */
.L_x_25:
[----:B------:R-:W-:Y:S01]  /*1b00*/  HFMA2 R3, -RZ, RZ, 0.96630859375, -0.0022525787353515625 ;  /* 0x3bbb989dff037431 */ /* 0x000fe200000001ff */
[----:B------:R-:W-:Y:S01]  /*1b10*/  MOV R4, 0x437c0000 ;  /* 0x437c000000047802 */ /* 0x000fe20000000f00 */
[----:B------:R-:W0:Y:S01]  /*1b20*/  LDCU UR4, c[0x0][0x394] ;  /* 0x00007280ff0477ac */ /* 0x000e220008000800 */
[----:B------:R-:W-:Y:S02]  /*1b30*/  IADD3 R9, PT, PT, R9, 0x1, RZ ;  /* 0x0000000109097810 */ /* 0x000fe40007ffe0ff */
[----:B------:R-:W-:-:S04]  /*1b40*/  FFMA.SAT R3, R0, R3, 0.5 ;  /* 0x3f00000000037423 */ /* 0x000fc80000002003 */
[----:B------:R-:W-:-:S04]  /*1b50*/  FFMA.RM R3, R3, R4, 12582913 ;  /* 0x4b40000103037423 */ /* 0x000fc80000004004 */
[C---:B------:R-:W-:Y:S01]  /*1b60*/  FADD R5, R3.reuse, -12583039 ;  /* 0xcb40007f03057421 */ /* 0x040fe20000000000 */
[----:B------:R-:W-:-:S03]  /*1b70*/  SHF.L.U32 R3, R3, 0x17, RZ ;  /* 0x0000001703037819 */ /* 0x000fc600000006ff */
[----:B------:R-:W-:-:S04]  /*1b80*/  FFMA R5, R0, 1.4426950216293334961, -R5 ;  /* 0x3fb8aa3b00057823 */ /* 0x000fc80000000805 */
[----:B------:R-:W-:Y:S01]  /*1b90*/  FFMA R5, R0, 1.925963033500011079e-08, R5 ;  /* 0x32a5706000057823 */ /* 0x000fe20000000005 */
[----:B0-----:R-:W-:-:S04]  /*1ba0*/  MOV R0, UR4 ;  /* 0x0000000400007c02 */ /* 0x001fc80008000f00 */
[----:B------:R-:W-:Y:S01]  /*1bb0*/  ISETP.NE.AND P0, PT, R9, R0, PT ;  /* 0x000000000900720c */ /* 0x000fe20003f05270 */
[----:B------:R-:W0:Y:S02]  /*1bc0*/  MUFU.EX2 R5, R5 ;  /* 0x0000000500057308 */ /* 0x000e240000000800 */
[----:B0-----:R-:W-:-:S10]  /*1bd0*/  FFMA R14, R3, R5, R14 ;  /* 0x00000005030e7223 */ /* 0x001fd4000000000e */
[----:B------:R-:W-:Y:S05]  /*1be0*/  @!P0 BRA `(.L_x_18) ;  /* 0x00000004006c8947 */ /* 0x000fea0003800000 */
[----:B------:R-:W-:Y:S05]  /*1bf0*/  BRA `(.L_x_27) ;  /* 0xfffffff400807947 */ /* 0x000fea000383ffff */
.L_x_19:
        /* <DEDUP_REMOVED lines=12> */
[----:B------:R-:W-:-:S07]  /*1cc0*/  IMAD.MOV.U32 R3, RZ, RZ, R0 ;  /* 0x000000ffff037224 */ /* 0x000fce00078e0000 */
.L_x_28:
[----:B------:R-:W1:Y:S01]  /*1cd0*/  LDCU UR4, c[0x0][0x394] ;  /* 0x00007280ff0477ac */ /* 0x000e620008000800 */
[----:B------:R-:W-:Y:S01]  /*1ce0*/  HFMA2 R5, -RZ, RZ, 3.7421875, 0 ;  /* 0x437c0000ff057431 */ /* 0x000fe200000001ff */
[----:B------:R-:W-:Y:S02]  /*1cf0*/  MOV R0, 0x3bbb989d ;  /* 0x3bbb989d00007802 */ /* 0x000fe40000000f00 */
[----:B------:R-:W-:-:S03]  /*1d00*/  MOV R14, RZ ;  /* 0x000000ff000e7202 */ /* 0x000fc60000000f00 */
[----:B------:R-:W-:-:S04]  /*1d10*/  FFMA.SAT R0, R3, R0, 0.5 ;  /* 0x3f00000003007423 */ /* 0x000fc80000002000 */
[----:B------:R-:W-:-:S04]  /*1d20*/  FFMA.RM R4, R0, R5, 12582913 ;  /* 0x4b40000100047423 */ /* 0x000fc80000004005 */
[----:B------:R-:W-:Y:S01]  /*1d30*/  FADD R2, R4, -12583039 ;  /* 0xcb40007f04027421 */ /* 0x000fe20000000000 */
[----:B-1----:R-:W-:-:S03]  /*1d40*/  MOV R0, UR4 ;  /* 0x0000000400007c02 */ /* 0x002fc60008000f00 */
[----:B------:R-:W-:Y:S01]  /*1d50*/  FFMA R2, R3, 1.4426950216293334961, -R2 ;  /* 0x3fb8aa3b03027823 */ /* 0x000fe20000000802 */
[----:B------:R-:W-:-:S03]  /*1d60*/  ISETP.GE.U32.AND P0, PT, R0, 0x4, PT ;  /* 0x000000040000780c */ /* 0x000fc60003f06070 */
[----:B------:R-:W-:Y:S01]  /*1d70*/  FFMA R2, R3, 1.925963033500011079e-08, R2 ;  /* 0x32a5706003027823 */ /* 0x000fe20000000002 */
[----:B------:R-:W-:Y:S02]  /*1d80*/  LOP3.LUT R7, R0, 0x3, RZ, 0xc0, !PT ;  /* 0x0000000300077812 */ /* 0x000fe400078ec0ff */
[----:B------:R-:W-:-:S07]  /*1d90*/  SHF.L.U32 R3, R4, 0x17, RZ ;  /* 0x0000001704037819 */ /* 0x000fce00000006ff */
[----:B------:R-:W-:Y:S05]  /*1da0*/  @!P0 BRA `(.L_x_29) ;  /* 0x0000000000d88947 */ /* 0x000fea0003800000 */
[----:B------:R-:W-:Y:S01]  /*1db0*/  LOP3.LUT R4, R0, 0x7ffffffc, RZ, 0xc0, !PT ;  /* 0x7ffffffc00047812 */ /* 0x000fe200078ec0ff */
[----:B------:R-:W1:Y:S01]  /*1dc0*/  MUFU.EX2 R6, R2 ;  /* 0x0000000200067308 */ /* 0x000e620000000800 */
[----:B------:R-:W-:Y:S01]  /*1dd0*/  UMOV UR4, URZ ;  /* 0x000000ff00047c82 */ /* 0x000fe20008000000 */
[----:B------:R-:W-:Y:S02]  /*1de0*/  MOV R14, RZ ;  /* 0x000000ff000e7202 */ /* 0x000fe40000000f00 */
[----:B------:R-:W-:Y:S01]  /*1df0*/  ISETP.GT.AND P0, PT, R4, RZ, PT ;  /* 0x000000ff0400720c */ /* 0x000fe20003f04270 */
[----:B-1----:R-:W-:-:S12]  /*1e00*/  FMUL R5, R3, R6 ;  /* 0x0000000603057220 */ /* 0x002fd80000400000 */
[----:B------:R-:W-:Y:S05]  /*1e10*/  @!P0 BRA `(.L_x_30) ;  /* 0x0000000000a08947 */ /* 0x000fea0003800000 */
[----:B------:R-:W-:Y:S02]  /*1e20*/  IADD3 R6, PT, PT, R4, -UR4, RZ ;  /* 0x8000000404067c10 */ /* 0x000fe4000fffe0ff */
[----:B------:R-:W-:Y:S02]  /*1e30*/  PLOP3.LUT P0, PT, PT, PT, PT, 0x80, 0x8 ;  /* 0x000000000008781c */ /* 0x000fe40003f0f070 */
[----:B------:R-:W-:-:S13]  /*1e40*/  ISETP.GT.AND P1, PT, R6, 0xc, PT ;  /* 0x0000000c0600780c */ /* 0x000fda0003f24270 */
[----:B------:R-:W-:Y:S05]  /*1e50*/  @!P1 BRA `(.L_x_31) ;  /* 0x0000000000549947 */ /* 0x000fea0003800000 */
[----:B------:R-:W-:Y:S02]  /*1e60*/  PLOP3.LUT P0, PT, PT, PT, PT, 0x8, 0x80 ;  /* 0x000000000080781c */ /* 0x000fe40003f0e170 */
[----:B------:R-:W-:-:S11]  /*1e70*/  IADD3 R6, PT, PT, R4, -0xc, RZ ;  /* 0xfffffff404067810 */ /* 0x000fd60007ffe0ff */
.L_x_32:
[----:B------:R-:W-:Y:S01]  /*1e80*/  FADD R14, R5, R14 ;  /* 0x0000000e050e7221 */ /* 0x000fe20000000000 */
[----:B------:R-:W-:-:S03]  /*1e90*/  UIADD3 UR4, UPT, UPT, UR4, 0x10, URZ ;  /* 0x0000001004047890 */ /* 0x000fc6000fffe0ff */
[----:B------:R-:W-:-:S03]  /*1ea0*/  FADD R14, R5, R14 ;  /* 0x0000000e050e7221 */ /* 0x000fc60000000000 */
[----:B------:R-:W-:Y:S01]  /*1eb0*/  ISETP.LE.AND P1, PT, R6, UR4, PT ;  /* 0x0000000406007c0c */ /* 0x000fe2000bf23270 */
        /* <DEDUP_REMOVED lines=14> */
[----:B------:R-:W-:Y:S06]  /*1fa0*/  @!P1 BRA `(.L_x_32) ;  /* 0xfffffffc00b49947 */ /* 0x000fec000383ffff */
.L_x_31:
[----:B------:R-:W-:-:S04]  /*1fb0*/  IADD3 R6, PT, PT, R4, -UR4, RZ ;  /* 0x8000000404067c10 */ /* 0x000fc8000fffe0ff */
[----:B------:R-:W-:-:S13]  /*1fc0*/  ISETP.GT.AND P1, PT, R6, 0x4, PT ;  /* 0x000000040600780c */ /* 0x000fda0003f24270 */
[----:B------:R-:W-:Y:S05]  /*1fd0*/  @!P1 BRA `(.L_x_33) ;  /* 0x0000000000289947 */ /* 0x000fea0003800000 */
[----:B------:R-:W-:Y:S01]  /*1fe0*/  FADD R14, R14, R5 ;  /* 0x000000050e0e7221 */ /* 0x000fe20000000000 */
[----:B------:R-:W-:Y:S01]  /*1ff0*/  PLOP3.LUT P0, PT, PT, PT, PT, 0x8, 0x80 ;  /* 0x000000000080781c */ /* 0x000fe20003f0e170 */
[----:B------:R-:W-:Y:S02]  /*2000*/  UIADD3 UR4, UPT, UPT, UR4, 0x8, URZ ;  /* 0x0000000804047890 */ /* 0x000fe4000fffe0ff */
[----:B------:R-:W-:-:S04]  /*2010*/  FADD R14, R5, R14 ;  /* 0x0000000e050e7221 */ /* 0x000fc80000000000 */
[----:B------:R-:W-:-:S04]  /*2020*/  FADD R14, R5, R14 ;  /* 0x0000000e050e7221 */ /* 0x000fc80000000000 */
[----:B------:R-:W-:-:S04]  /*2030*/  FADD R14, R5, R14 ;  /* 0x0000000e050e7221 */ /* 0x000fc80000000000 */
[----:B------:R-:W-:-:S04]  /*2040*/  FADD R14, R5, R14 ;  /* 0x0000000e050e7221 */ /* 0x000fc80000000000 */
[----:B------:R-:W-:-:S04]  /*2050*/  FADD R14, R5, R14 ;  /* 0x0000000e050e7221 */ /* 0x000fc80000000000 */
[----:B------:R-:W-:-:S04]  /*2060*/  FADD R14, R5, R14 ;  /* 0x0000000e050e7221 */ /* 0x000fc80000000000 */
[----:B------:R-:W-:-:S07]  /*2070*/  FADD R14, R5, R14 ;  /* 0x0000000e050e7221 */ /* 0x000fce0000000000 */
.L_x_33:
[----:B------:R-:W-:-:S13]  /*2080*/  ISETP.NE.OR P0, PT, R4, UR4, P0 ;  /* 0x0000000404007c0c */ /* 0x000fda0008705670 */
[----:B------:R-:W-:Y:S05]  /*2090*/  @!P0 BRA `(.L_x_29) ;  /* 0x00000000001c8947 */ /* 0x000fea0003800000 */
.L_x_30:
[----:B------:R-:W-:Y:S01]  /*20a0*/  UIADD3 UR4, UPT, UPT, UR4, 0x4, URZ ;  /* 0x0000000404047890 */ /* 0x000fe2000fffe0ff */
[----:B------:R-:W-:-:S04]  /*20b0*/  FADD R14, R5, R14 ;  /* 0x0000000e050e7221 */ /* 0x000fc80000000000 */
[----:B------:R-:W-:Y:S01]  /*20c0*/  FADD R14, R5, R14 ;  /* 0x0000000e050e7221 */ /* 0x000fe20000000000 */
[----:B------:R-:W-:-:S03]  /*20d0*/  ISETP.NE.AND P0, PT, R4, UR4, PT ;  /* 0x0000000404007c0c */ /* 0x000fc6000bf05270 */
[----:B------:R-:W-:-:S04]  /*20e0*/  FADD R14, R5, R14 ;  /* 0x0000000e050e7221 */ /* 0x000fc80000000000 */
[----:B------:R-:W-:-:S06]  /*20f0*/  FADD R14, R5, R14 ;  /* 0x0000000e050e7221 */ /* 0x000fcc0000000000 */
[----:B------:R-:W-:Y:S05]  /*2100*/  @P0 BRA `(.L_x_30) ;  /* 0xfffffffc00e40947 */ /* 0x000fea000383ffff */
.L_x_29:
[----:B------:R-:W-:-:S13]  /*2110*/  ISETP.NE.AND P0, PT, R7, RZ, PT ;  /* 0x000000ff0700720c */ /* 0x000fda0003f05270 */
[----:B------:R-:W-:Y:S05]  /*2120*/  @!P0 BRA `(.L_x_18) ;  /* 0x00000000001c8947 */ /* 0x000fea0003800000 */
[----:B------:R-:W1:Y:S01]  /*2130*/  MUFU.EX2 R2, R2 ;  /* 0x0000000200027308 */ /* 0x000e620000000800 */
[----:B------:R-:W-:Y:S01]  /*2140*/  UMOV UR4, URZ ;  /* 0x000000ff00047c82 */ /* 0x000fe20008000000 */
[----:B-1----:R-:W-:-:S07]  /*2150*/  FMUL R3, R3, R2 ;  /* 0x0000000203037220 */ /* 0x002fce0000400000 */
.L_x_34:
[----:B------:R-:W-:Y:S01]  /*2160*/  UIADD3 UR4, UPT, UPT, UR4, 0x1, URZ ;  /* 0x0000000104047890 */ /* 0x000fe2000fffe0ff */
[----:B------:R-:W-:-:S05]  /*2170*/  FADD R14, R3, R14 ;  /* 0x0000000e030e7221 */ /* 0x000fca0000000000 */
[----:B------:R-:W-:-:S13]  /*2180*/  ISETP.NE.AND P0, PT, R7, UR4, PT ;  /* 0x0000000407007c0c */ /* 0x000fda000bf05270 */
[----:B------:R-:W-:Y:S05]  /*2190*/  @P0 BRA `(.L_x_34) ;  /* 0xfffffffc00f00947 */ /* 0x000fea000383ffff */
.L_x_18:
[----:B------:R-:W1:Y:S01]  /*21a0*/  LDCU UR4, c[0x0][0x390] ;  /* 0x00007200ff0477ac */ /* 0x000e620008000800 */
[----:B------:R-:W-:Y:S01]  /*21b0*/  BSSY.RECONVERGENT B0, `(.L_x_35) ;  /* 0x000000f000007945 */ /* 0x000fe20003800200 */
[----:B-1----:R-:W-:-:S05]  /*21c0*/  IMAD R0, R0, UR4, RZ ;  /* 0x0000000400007c24 */ /* 0x002fca000f8e02ff */
[----:B------:R-:W-:-:S04]  /*21d0*/  I2FP.F32.S32 R18, R0 ;  /* 0x0000000000127245 */ /* 0x000fc80000201400 */
[----:B------:R-:W1:Y:S08]  /*21e0*/  MUFU.RCP R3, R18 ;  /* 0x0000001200037308 */ /* 0x000e700000001000 */
[----:B------:R-:W2:Y:S01]  /*21f0*/  FCHK P0, R14, R18 ;  /* 0x000000120e007302 */ /* 0x000ea20000000000 */
[----:B-1----:R-:W-:-:S04]  /*2200*/  FFMA R0, -R18, R3, 1 ;  /* 0x3f80000012007423 */ /* 0x002fc80000000103 */
[----:B------:R-:W-:-:S04]  /*2210*/  FFMA R3, R3, R0, R3 ;  /* 0x0000000003037223 */ /* 0x000fc80000000003 */
[----:B------:R-:W-:-:S04]  /*2220*/  FFMA R5, R3, R14, RZ ;  /* 0x0000000e03057223 */ /* 0x000fc800000000ff */
[----:B------:R-:W-:-:S04]  /*2230*/  FFMA R0, -R18, R5, R14 ;  /* 0x0000000512007223 */ /* 0x000fc8000000010e */
[----:B------:R-:W-:Y:S01]  /*2240*/  FFMA R2, R3, R0, R5 ;  /* 0x0000000003027223 */ /* 0x000fe20000000005 */
[----:B--2---:R-:W-:Y:S06]  /*2250*/  @!P0 BRA `(.L_x_36) ;  /* 0x0000000000108947 */ /* 0x004fec0003800000 */
[----:B------:R-:W-:Y:S02]  /*2260*/  MOV R0, R14 ;  /* 0x0000000e00007202 */ /* 0x000fe40000000f00 */
[----:B------:R-:W-:-:S07]  /*2270*/  MOV R4, 0x2290 ;  /* 0x0000229000047802 */ /* 0x000fce0000000f00 */
[----:B0-----:R-:W-:Y:S05]  /*2280*/  CALL.REL.NOINC `($__internal_0_$__cuda_sm3x_div_rn_noftz_f32_slowpath) ;  /* 0x0000001000bc7944 */ /* 0x001fea0003c00000 */
[----:B------:R-:W-:-:S07]  /*2290*/  MOV R2, R0 ;  /* 0x0000000000027202 */ /* 0x000fce0000000f00 */
.L_x_36:
[----:B0-----:R-:W-:Y:S05]  /*22a0*/  BSYNC.RECONVERGENT B0 ;  /* 0x0000000000007941 */ /* 0x001fea0003800200 */
.L_x_35:
[----:B------:R-:W0:Y:S01]  /*22b0*/  LDCU UR4, c[0x0][0x390] ;  /* 0x00007200ff0477ac */ /* 0x000e220008000800 */
[----:B------:R-:W-:Y:S01]  /*22c0*/  BSSY.RECONVERGENT B0, `(.L_x_37) ;  /* 0x000000f000007945 */ /* 0x000fe20003800200 */
[----:B------:R-:W-:Y:S01]  /*22d0*/  FADD R2, R2, R2 ;  /* 0x0000000202027221 */ /* 0x000fe20000000000 */
[----:B0-----:R-:W-:-:S06]  /*22e0*/  UIMAD UR4, UR4, UR4, URZ ;  /* 0x00000004040472a4 */ /* 0x001fcc000f8e02ff */
[----:B------:R-:W-:-:S04]  /*22f0*/  I2FP.F32.U32 R18, UR4 ;  /* 0x0000000400127c45 */ /* 0x000fc80008201000 */
[----:B------:R-:W0:Y:S08]  /*2300*/  MUFU.RCP R3, R18 ;  /* 0x0000001200037308 */ /* 0x000e300000001000 */
[----:B------:R-:W1:Y:S01]  /*2310*/  FCHK P0, R15, R18 ;  /* 0x000000120f007302 */ /* 0x000e620000000000 */
[----:B0-----:R-:W-:-:S04]  /*2320*/  FFMA R0, -R18, R3, 1 ;  /* 0x3f80000012007423 */ /* 0x001fc80000000103 */
[----:B------:R-:W-:-:S04]  /*2330*/  FFMA R0, R3, R0, R3 ;  /* 0x0000000003007223 */ /* 0x000fc80000000003 */
[----:B------:R-:W-:-:S04]  /*2340*/  FFMA R3, R0, R15, RZ ;  /* 0x0000000f00037223 */ /* 0x000fc800000000ff */
[----:B------:R-:W-:-:S04]  /*2350*/  FFMA R4, -R18, R3, R15 ;  /* 0x0000000312047223 */ /* 0x000fc8000000010f */
[----:B------:R-:W-:Y:S01]  /*2360*/  FFMA R0, R0, R4, R3 ;  /* 0x0000000400007223 */ /* 0x000fe20000000003 */
[----:B-1----:R-:W-:Y:S06]  /*2370*/  @!P0 BRA `(.L_x_38) ;  /* 0x00000000000c8947 */ /* 0x002fec0003800000 */
[----:B------:R-:W-:Y:S01]  /*2380*/  IMAD.MOV.U32 R0, RZ, RZ, R15 ;  /* 0x000000ffff007224 */ /* 0x000fe200078e000f */
[----:B------:R-:W-:-:S07]  /*2390*/  MOV R4, 0x23b0 ;  /* 0x000023b000047802 */ /* 0x000fce0000000f00 */
[----:B------:R-:W-:Y:S05]  /*23a0*/  CALL.REL.NOINC `($__internal_0_$__cuda_sm3x_div_rn_noftz_f32_slowpath) ;  /* 0x0000001000747944 */ /* 0x000fea0003c00000 */
.L_x_38:
[----:B------:R-:W-:Y:S05]  /*23b0*/  BSYNC.RECONVERGENT B0 ;  /* 0x0000000000007941 */ /* 0x000fea0003800200 */
.L_x_37:
[----:B------:R-:W0:Y:S01]  /*23c0*/  LDC.64 R4, c[0x0][0x3a0] ;  /* 0x0000e800ff047b82 */ /* 0x000e220000000a00 */
[----:B------:R-:W-:-:S05]  /*23d0*/  FADD R3, -R2, R0 ;  /* 0x0000000002037221 */ /* 0x000fca0000000100 */
[----:B0-----:R-:W-:Y:S01]  /*23e0*/  REDG.E.ADD.F32.FTZ.RN.STRONG.GPU desc[UR10][R4.64], R3 ;  /* 0x00000003040079a6 */ /* 0x001fe2000c12f30a */
[----:B------:R-:W-:Y:S05]  /*23f0*/  EXIT ;  /* 0x000000000000794d */ /* 0x000fea0003800000 */
.L_x_0:
[----:B------:R-:W-:Y:S01]  /*2400*/  ISETP.GE.AND P0, PT, R0, 0x1, PT ;  /* 0x000000010000780c */ /* 0x000fe20003f06270 */
[----:B------:R-:W-:Y:S01]  /*2410*/  HFMA2 R15, -RZ, RZ, 0, 0 ;  /* 0x00000000ff0f7431 */ /* 0x000fe200000001ff */
[----:B------:R-:W-:-:S11]  /*2420*/  IADD3 R13, PT, PT, R13, -UR6, RZ ;  /* 0x800000060d0d7c10 */ /* 0x000fd6000fffe0ff */
        /* <DEDUP_REMOVED lines=9> */
[C---:B------:R-:W-:Y:S02]  /*24c0*/  IADD3 R13, PT, PT, R10.reuse, -0x1, RZ ;  /* 0xffffffff0a0d7810 */ /* 0x040fe40007ffe0ff */
[C---:B------:R-:W-:Y:S02]  /*24d0*/  LOP3.LUT R11, R10.reuse, 0x3, RZ, 0xc0, !PT ;  /* 0x000000030a0b7812 */ /* 0x040fe400078ec0ff */
[----:B------:R-:W-:Y:S02]  /*24e0*/  LOP3.LUT R10, R10, 0x7ffffff8, RZ, 0xc0, !PT ;  /* 0x7ffffff80a0a7812 */ /* 0x000fe400078ec0ff */
[----:B------:R-:W-:Y:S02]  /*24f0*/  MOV R15, RZ ;  /* 0x000000ff000f7202 */ /* 0x000fe40000000f00 */
[----:B------:R-:W-:-:S02]  /*2500*/  SHF.R.S32.HI R8, RZ, 0x1f, R14 ;  /* 0x0000001fff087819 */ /* 0x000fc4000001140e */
[----:B------:R-:W-:-:S07]  /*2510*/  IADD3 R7, PT, PT, R12, -0x1, RZ ;  /* 0xffffffff0c077810 */ /* 0x000fce0007ffe0ff */
.L_x_48:
[----:B------:R-:W1:Y:S01]  /*2520*/  LDC R6, c[0x0][0x398] ;  /* 0x0000e600ff067b82 */ /* 0x000e620000000800 */
[----:B------:R-:W-:Y:S02]  /*2530*/  ISETP.GE.U32.AND P0, PT, R13, 0x7, PT ;  /* 0x000000070d00780c */ /* 0x000fe40003f06070 */
[----:B------:R-:W-:Y:S02]  /*2540*/  MOV R3, RZ ;  /* 0x000000ff00037202 */ /* 0x000fe40000000f00 */
[----:B------:R-:W-:Y:S01]  /*2550*/  MOV R21, RZ ;  /* 0x000000ff00157202 */ /* 0x000fe20000000f00 */
[----:B-1----:R-:W-:-:S08]  /*2560*/  IMAD R0, R9, R6, RZ ;  /* 0x0000000609007224 */ /* 0x002fd000078e02ff */
[----:B------:R-:W-:Y:S05]  /*2570*/  @!P0 BRA `(.L_x_41) ;  /* 0x0000000000b88947 */ /* 0x000fea0003800000 */
[----:B------:R-:W-:Y:S01]  /*2580*/  HFMA2 R19, -RZ, RZ, 0, 0 ;  /* 0x00000000ff137431 */ /* 0x000fe200000001ff */
[----:B------:R-:W-:-:S07]  /*2590*/  MOV R3, RZ ;  /* 0x000000ff00037202 */ /* 0x000fce0000000f00 */
.L_x_42:
[----:B------:R-:W1:Y:S01]  /*25a0*/  LDC.64 R16, c[0x0][0x388] ;  /* 0x0000e200ff107b82 */ /* 0x000e620000000a00 */
[----:B------:R-:W2:Y:S01]  /*25b0*/  LDCU.64 UR4, c[0x0][0x388] ;  /* 0x00007100ff0477ac */ /* 0x000ea20008000a00 */
[-C--:B------:R-:W-:Y:S02]  /*25c0*/  IADD3 R18, P0, PT, R14, R19.reuse, RZ ;  /* 0x000000130e127210 */ /* 0x080fe40007f1e0ff */
[----:B------:R-:W-:-:S03]  /*25d0*/  IADD3 R5, PT, PT, R0, R19, RZ ;  /* 0x0000001300057210 */ /* 0x000fc60007ffe0ff */
[----:B------:R-:W-:Y:S01]  /*25e0*/  IMAD.X R21, RZ, RZ, R8, P0 ;  /* 0x000000ffff157224 */ /* 0x000fe200000e0608 */
        /* <DEDUP_REMOVED lines=11> */
[----:B--2---:R-:W-:-:S03]  /*26a0*/  FADD R18, R18, -R21 ;  /* 0x8000001512127221 */ /* 0x004fc60000000000 */
[----:B------:R-:W2:Y:S01]  /*26b0*/  LDG.E R21, desc[UR10][R4.64+0xc] ;  /* 0x00000c0a04157981 */ /* 0x000ea2000c1e1900 */
[----:B------:R-:W-:-:S03]  /*26c0*/  FFMA R27, R18, R18, R3 ;  /* 0x00000012121b7223 */ /* 0x000fc60000000003 */
[----:B------:R-:W5:Y:S01]  /*26d0*/  LDG.E R18, desc[UR10][R4.64+0x14] ;  /* 0x0000140a04127981 */ /* 0x000f62000c1e1900 */
[----:B---3--:R-:W-:-:S03]  /*26e0*/  FADD R28, R25, -R24 ;  /* 0x80000018191c7221 */ /* 0x008fc60000000000 */
[----:B------:R-:W2:Y:S04]  /*26f0*/  LDG.E R24, desc[UR10][R16.64+0xc] ;  /* 0x00000c0a10187981 */ /* 0x000ea8000c1e1900 */
[----:B------:R-:W5:Y:S01]  /*2700*/  LDG.E R25, desc[UR10][R16.64+0x10] ;  /* 0x0000100a10197981 */ /* 0x000f62000c1e1900 */
[----:B------:R-:W-:Y:S01]  /*2710*/  FFMA R27, R28, R28, R27 ;  /* 0x0000001c1c1b7223 */ /* 0x000fe2000000001b */
[----:B----4-:R-:W-:Y:S02]  /*2720*/  FADD R22, R23, -R22 ;  /* 0x8000001617167221 */ /* 0x010fe40000000000 */
[----:B------:R-:W3:Y:S02]  /*2730*/  LDG.E R23, desc[UR10][R16.64+0x14] ;  /* 0x0000140a10177981 */ /* 0x000ee4000c1e1900 */
[----:B------:R-:W-:-:S02]  /*2740*/  FFMA R28, R22, R22, R27 ;  /* 0x00000016161c7223 */ /* 0x000fc4000000001b */
[----:B------:R-:W4:Y:S04]  /*2750*/  LDG.E R3, desc[UR10][R4.64+0x18] ;  /* 0x0000180a04037981 */ /* 0x000f28000c1e1900 */
[----:B------:R-:W4:Y:S04]  /*2760*/  LDG.E R22, desc[UR10][R16.64+0x18] ;  /* 0x0000180a10167981 */ /* 0x000f28000c1e1900 */
[----:B------:R-:W4:Y:S01]  /*2770*/  LDG.E R27, desc[UR10][R16.64+0x1c] ;  /* 0x00001c0a101b7981 */ /* 0x000f22000c1e1900 */
[----:B------:R-:W-:-:S04]  /*2780*/  IADD3 R19, PT, PT, R19, 0x8, RZ ;  /* 0x0000000813137810 */ /* 0x000fc80007ffe0ff */
[----:B------:R-:W-:Y:S01]  /*2790*/  ISETP.NE.AND P0, PT, R19, R10, PT ;  /* 0x0000000a1300720c */ /* 0x000fe20003f05270 */
[----:B--2---:R-:W-:-:S04]  /*27a0*/  FADD R21, R21, -R24 ;  /* 0x8000001815157221 */ /* 0x004fc80000000000 */
[----:B------:R-:W-:Y:S01]  /*27b0*/  FFMA R28, R21, R21, R28 ;  /* 0x00000015151c7223 */ /* 0x000fe2000000001c */
[----:B-----5:R-:W-:Y:S01]  /*27c0*/  FADD R25, R20, -R25 ;  /* 0x8000001914197221 */ /* 0x020fe20000000000 */
[----:B---3--:R-:W-:-:S03]  /*27d0*/  FADD R23, R18, -R23 ;  /* 0x8000001712177221 */ /* 0x008fc60000000000 */
        /* <DEDUP_REMOVED lines=8> */
.L_x_41:
[----:B------:R-:W-:-:S13]  /*2860*/  ISETP.NE.AND P0, PT, R12, RZ, PT ;  /* 0x000000ff0c00720c */ /* 0x000fda0003f05270 */
[----:B------:R-:W-:Y:S05]  /*2870*/  @!P0 BRA `(.L_x_43) ;  /* 0x0000000400188947 */ /* 0x000fea0003800000 */
[----:B------:R-:W-:Y:S02]  /*2880*/  ISETP.GE.U32.AND P1, PT, R7, 0x3, PT ;  /* 0x000000030700780c */ /* 0x000fe40003f26070 */
[----:B------:R-:W-:-:S11]  /*2890*/  ISETP.NE.AND P0, PT, R11, RZ, PT ;  /* 0x000000ff0b00720c */ /* 0x000fd60003f05270 */
        /* <DEDUP_REMOVED lines=30> */
.L_x_44:
        /* <DEDUP_REMOVED lines=25> */
.L_x_45:
[----:B------:R-:W-:Y:S05]  /*2c10*/  @!P0 BRA `(.L_x_43) ;  /* 0x0000000000308947 */ /* 0x000fea0003800000 */
[----:B------:R-:W1:Y:S01]  /*2c20*/  LDC.64 R4, c[0x0][0x388] ;  /* 0x0000e200ff047b82 */ /* 0x000e620000000a00 */
[----:B------:R-:W2:Y:S01]  /*2c30*/  LDCU.64 UR4, c[0x0][0x388] ;  /* 0x00007100ff0477ac */ /* 0x000ea20008000a00 */
[-C--:B------:R-:W-:Y:S02]  /*2c40*/  IADD3 R6, P0, PT, R14, R21.reuse, RZ ;  /* 0x000000150e067210 */ /* 0x080fe40007f1e0ff */
[----:B------:R-:W-:-:S03]  /*2c50*/  IADD3 R17, PT, PT, R0, R21, RZ ;  /* 0x0000001500117210 */ /* 0x000fc60007ffe0ff */
[----:B------:R-:W-:Y:S01]  /*2c60*/  IMAD.X R19, RZ, RZ, R8, P0 ;  /* 0x000000ffff137224 */ /* 0x000fe200000e0608 */
[----:B--2---:R-:W-:Y:S01]  /*2c70*/  LEA R16, P0, R6, UR4, 0x2 ;  /* 0x0000000406107c11 */ /* 0x004fe2000f8010ff */
[----:B-1----:R-:W-:-:S03]  /*2c80*/  IMAD.WIDE.U32 R4, R17, 0x4, R4 ;  /* 0x0000000411047825 */ /* 0x002fc600078e0004 */
[----:B------:R-:W-:-:S03]  /*2c90*/  LEA.HI.X R17, R6, UR5, R19, 0x2, P0 ;  /* 0x0000000506117c11 */ /* 0x000fc600080f1413 */
[----:B0-----:R-:W2:Y:S04]  /*2ca0*/  LDG.E R5, desc[UR10][R4.64] ;  /* 0x0000000a04057981 */ /* 0x001ea8000c1e1900 */
[----:B------:R-:W2:Y:S02]  /*2cb0*/  LDG.E R16, desc[UR10][R16.64] ;  /* 0x0000000a10107981 */ /* 0x000ea4000c1e1900 */
[----:B--2---:R-:W-:-:S04]  /*2cc0*/  FADD R0, R16, -R5 ;  /* 0x8000000510007221 */ /* 0x004fc80000000000 */
[----:B------:R-:W-:-:S07]  /*2cd0*/  FFMA R3, R0, R0, R3 ;  /* 0x0000000000037223 */ /* 0x000fce0000000003 */
.L_x_43:
        /* <DEDUP_REMOVED lines=13> */
.L_x_47:
[----:B0-----:R-:W-:Y:S05]  /*2db0*/  BSYNC.RECONVERGENT B0 ;  /* 0x0000000000007941 */ /* 0x001fea0003800200 */
.L_x_46:
        /* <DEDUP_REMOVED lines=16> */
.L_x_40:
        /* <DEDUP_REMOVED lines=12> */
[----:B------:R-:W-:-:S07]  /*2f80*/  MOV R3, R0 ;  /* 0x0000000000037202 */ /* 0x000fce0000000f00 */
.L_x_49:
[----:B------:R-:W1:Y:S01]  /*2f90*/  LDCU UR4, c[0x0][0x394] ;  /* 0x00007280ff0477ac */ /* 0x000e620008000800 */
[----:B------:R-:W-:Y:S01]  /*2fa0*/  HFMA2 R0, -RZ, RZ, 0.96630859375, -0.0022525787353515625 ;  /* 0x3bbb989dff007431 */ /* 0x000fe200000001ff */
[----:B------:R-:W-:Y:S01]  /*2fb0*/  MOV R5, 0x437c0000 ;  /* 0x437c000000057802 */ /* 0x000fe20000000f00 */
[----:B------:R-:W-:-:S03]  /*2fc0*/  HFMA2 R15, -RZ, RZ, 0, 0 ;  /* 0x00000000ff0f7431 */ /* 0x000fc600000001ff */
[----:B------:R-:W-:-:S04]  /*2fd0*/  FFMA.SAT R0, R3, R0, 0.5 ;  /* 0x3f00000003007423 */ /* 0x000fc80000002000 */
[----:B------:R-:W-:Y:S01]  /*2fe0*/  FFMA.RM R4, R0, R5, 12582913 ;  /* 0x4b40000100047423 */ /* 0x000fe20000004005 */
[----:B-1----:R-:W-:-:S03]  /*2ff0*/  IMAD.U32 R0, RZ, RZ, UR4 ;  /* 0x00000004ff007e24 */ /* 0x002fc6000f8e00ff */
[----:B------:R-:W-:Y:S02]  /*3000*/  FADD R2, R4, -12583039 ;  /* 0xcb40007f04027421 */ /* 0x000fe40000000000 */
[C---:B------:R-:W-:Y:S02]  /*3010*/  ISETP.GE.U32.AND P0, PT, R0.reuse, 0x4, PT ;  /* 0x000000040000780c */ /* 0x040fe40003f06070 */
[----:B------:R-:W-:Y:S01]  /*3020*/  FFMA R2, R3, 1.4426950216293334961, -R2 ;  /* 0x3fb8aa3b03027823 */ /* 0x000fe20000000802 */
[----:B------:R-:W-:-:S03]  /*3030*/  LOP3.LUT R5, R0, 0x3, RZ, 0xc0, !PT ;  /* 0x0000000300057812 */ /* 0x000fc600078ec0ff */
[----:B------:R-:W-:Y:S01]  /*3040*/  FFMA R2, R3, 1.925963033500011079e-08, R2 ;  /* 0x32a5706003027823 */ /* 0x000fe20000000002 */
[----:B------:R-:W-:-:S06]  /*3050*/  SHF.L.U32 R3, R4, 0x17, RZ ;  /* 0x0000001704037819 */ /* 0x000fcc00000006ff */
        /* <DEDUP_REMOVED lines=14> */
.L_x_53:
        /* <DEDUP_REMOVED lines=19> */
.L_x_52:
        /* <DEDUP_REMOVED lines=13> */
.L_x_54:
[----:B------:R-:W-:-:S13]  /*3340*/  ISETP.NE.OR P0, PT, R4, UR4, P0 ;  /* 0x0000000404007c0c */ /* 0x000fda0008705670 */
[----:B------:R-:W-:Y:S05]  /*3350*/  @!P0 BRA `(.L_x_50) ;  /* 0x00000000001c8947 */ /* 0x000fea0003800000 */
.L_x_51:
[----:B------:R-:W-:Y:S01]  /*3360*/  UIADD3 UR4, UPT, UPT, UR4, 0x4, URZ ;  /* 0x0000000404047890 */ /* 0x000fe2000fffe0ff */
[----:B------:R-:W-:-:S04]  /*3370*/  FADD R15, R6, R15 ;  /* 0x0000000f060f7221 */ /* 0x000fc80000000000 */
[----:B------:R-:W-:Y:S01]  /*3380*/  FADD R15, R6, R15 ;  /* 0x0000000f060f7221 */ /* 0x000fe20000000000 */
[----:B------:R-:W-:-:S03]  /*3390*/  ISETP.NE.AND P0, PT, R4, UR4, PT ;  /* 0x0000000404007c0c */ /* 0x000fc6000bf05270 */
[----:B------:R-:W-:-:S04]  /*33a0*/  FADD R15, R6, R15 ;  /* 0x0000000f060f7221 */ /* 0x000fc80000000000 */
[----:B------:R-:W-:-:S06]  /*33b0*/  FADD R15, R6, R15 ;  /* 0x0000000f060f7221 */ /* 0x000fcc0000000000 */
[----:B------:R-:W-:Y:S05]  /*33c0*/  @P0 BRA `(.L_x_51) ;  /* 0xfffffffc00e40947 */ /* 0x000fea000383ffff */
.L_x_50:
[----:B------:R-:W-:-:S13]  /*33d0*/  ISETP.NE.AND P0, PT, R5, RZ, PT ;  /* 0x000000ff0500720c */ /* 0x000fda0003f05270 */
[----:B------:R-:W-:Y:S05]  /*33e0*/  @!P0 BRA `(.L_x_39) ;  /* 0x00000000001c8947 */ /* 0x000fea0003800000 */
[----:B------:R-:W1:Y:S01]  /*33f0*/  MUFU.EX2 R2, R2 ;  /* 0x0000000200027308 */ /* 0x000e620000000800 */
[----:B------:R-:W-:Y:S01]  /*3400*/  UMOV UR4, URZ ;  /* 0x000000ff00047c82 */ /* 0x000fe20008000000 */
[----:B-1----:R-:W-:-:S07]  /*3410*/  FMUL R4, R3, R2 ;  /* 0x0000000203047220 */ /* 0x002fce0000400000 */
.L_x_55:
[----:B------:R-:W-:Y:S01]  /*3420*/  UIADD3 UR4, UPT, UPT, UR4, 0x1, URZ ;  /* 0x0000000104047890 */ /* 0x000fe2000fffe0ff */
[----:B------:R-:W-:-:S05]  /*3430*/  FADD R15, R4, R15 ;  /* 0x0000000f040f7221 */ /* 0x000fca0000000000 */
[----:B------:R-:W-:-:S13]  /*3440*/  ISETP.NE.AND P0, PT, R5, UR4, PT ;  /* 0x0000000405007c0c */ /* 0x000fda000bf05270 */
[----:B------:R-:W-:Y:S05]  /*3450*/  @P0 BRA `(.L_x_55) ;  /* 0xfffffffc00f00947 */ /* 0x000fea000383ffff */
.L_x_39:
[----:B------:R-:W-:Y:S01]  /*3460*/  IMAD R0, R0, R0, RZ ;  /* 0x0000000000007224 */ /* 0x000fe200078e02ff */
[----:B------:R-:W-:Y:S04]  /*3470*/  BSSY.RECONVERGENT B0, `(.L_x_56) ;  /* 0x000000d000007945 */ /* 0x000fe80003800200 */
[----:B------:R-:W-:-:S04]  /*3480*/  I2FP.F32.U32 R18, R0 ;  /* 0x0000000000127245 */ /* 0x000fc80000201000 */
        /* <DEDUP_REMOVED lines=11> */
.L_x_57:
[----:B0-----:R-:W-:Y:S05]  /*3540*/  BSYNC.RECONVERGENT B0 ;  /* 0x0000000000007941 */ /* 0x001fea0003800200 */
.L_x_56:
[----:B------:R-:W0:Y:S02]  /*3550*/  LDC.64 R2, c[0x0][0x3a0] ;  /* 0x0000e800ff027b82 */ /* 0x000e240000000a00 */
[----:B0-----:R-:W-:Y:S01]  /*3560*/  REDG.E.ADD.F32.FTZ.RN.STRONG.GPU desc[UR10][R2.64], R0 ;  /* 0x00000000020079a6 */ /* 0x001fe2000c12f30a */
[----:B------:R-:W-:Y:S05]  /*3570*/  EXIT ;  /* 0x000000000000794d */ /* 0x000fea0003800000 */
        .weak           $__internal_0_$__cuda_sm3x_div_rn_noftz_f32_slowpath
        .type           $__internal_0_$__cuda_sm3x_div_rn_noftz_f32_slowpath,@function
        .size           $__internal_0_$__cuda_sm3x_div_rn_noftz_f32_slowpath,(.L_x_70 - $__internal_0_$__cuda_sm3x_div_rn_noftz_f32_slowpath)
$__internal_0_$__cuda_sm3x_div_rn_noftz_f32_slowpath:
[----:B------:R-:W-:Y:S01]  /*3580*/  SHF.R.U32.HI R3, RZ, 0x17, R18 ;  /* 0x00000017ff037819 */ /* 0x000fe20000011612 */
[----:B------:R-:W-:Y:S01]  /*3590*/  BSSY.RECONVERGENT B1, `(.L_x_58) ;  /* 0x0000062000017945 */ /* 0x000fe20003800200 */
[----:B------:R-:W-:Y:S02]  /*35a0*/  SHF.R.U32.HI R6, RZ, 0x17, R0 ;  /* 0x00000017ff067819 */ /* 0x000fe40000011600 */
[----:B------:R-:W-:Y:S02]  /*35b0*/  LOP3.LUT R3, R3, 0xff, RZ, 0xc0, !PT ;  /* 0x000000ff03037812 */ /* 0x000fe400078ec0ff */
[----:B------:R-:W-:Y:S02]  /*35c0*/  LOP3.LUT R6, R6, 0xff, RZ, 0xc0, !PT ;  /* 0x000000ff06067812 */ /* 0x000fe400078ec0ff */
[----:B------:R-:W-:Y:S02]  /*35d0*/  IADD3 R16, PT, PT, R3, -0x1, RZ ;  /* 0xffffffff03107810 */ /* 0x000fe40007ffe0ff */
[----:B------:R-:W-:-:S02]  /*35e0*/  IADD3 R17, PT, PT, R6, -0x1, RZ ;  /* 0xffffffff06117810 */ /* 0x000fc40007ffe0ff */
[----:B------:R-:W-:-:S04]  /*35f0*/  ISETP.GT.U32.AND P0, PT, R16, 0xfd, PT ;  /* 0x000000fd1000780c */ /* 0x000fc80003f04070 */
[----:B------:R-:W-:-:S13]  /*3600*/  ISETP.GT.U32.OR P0, PT, R17, 0xfd, P0 ;  /* 0x000000fd1100780c */ /* 0x000fda0000704470 */
[----:B------:R-:W-:Y:S01]  /*3610*/  @!P0 MOV R5, RZ ;  /* 0x000000ff00058202 */ /* 0x000fe20000000f00 */
[----:B------:R-:W-:Y:S06]  /*3620*/  @!P0 BRA `(.L_x_59) ;  /* 0x00000000005c8947 */ /* 0x000fec0003800000 */
[----:B------:R-:W-:Y:S02]  /*3630*/  FSETP.GTU.FTZ.AND P0, PT, |R0|, +INF , PT ;  /* 0x7f8000000000780b */ /* 0x000fe40003f1c200 */
[----:B------:R-:W-:-:S04]  /*3640*/  FSETP.GTU.FTZ.AND P1, PT, |R18|, +INF , PT ;  /* 0x7f8000001200780b */ /* 0x000fc80003f3c200 */
[----:B------:R-:W-:-:S13]  /*3650*/  PLOP3.LUT P0, PT, P0, P1, PT, 0xf8, 0x8f ;  /* 0x00000000008f781c */ /* 0x000fda0000703f70 */
[----:B------:R-:W-:Y:S05]  /*3660*/  @P0 BRA `(.L_x_60) ;  /* 0x00000004004c0947 */ /* 0x000fea0003800000 */
[----:B------:R-:W-:-:S13]  /*3670*/  LOP3.LUT P0, RZ, R18, 0x7fffffff, R0, 0xc8, !PT ;  /* 0x7fffffff12ff7812 */ /* 0x000fda000780c800 */
[----:B------:R-:W-:Y:S05]  /*3680*/  @!P0 BRA `(.L_x_61) ;  /* 0x00000004003c8947 */ /* 0x000fea0003800000 */
[----:B------:R-:W-:Y:S02]  /*3690*/  FSETP.NEU.FTZ.AND P1, PT, |R0|, +INF , PT ;  /* 0x7f8000000000780b */ /* 0x000fe40003f3d200 */
[----:B------:R-:W-:Y:S02]  /*36a0*/  FSETP.NEU.FTZ.AND P2, PT, |R18|, +INF , PT ;  /* 0x7f8000001200780b */ /* 0x000fe40003f5d200 */
[----:B------:R-:W-:-:S11]  /*36b0*/  FSETP.NEU.FTZ.AND P0, PT, |R0|, +INF , PT ;  /* 0x7f8000000000780b */ /* 0x000fd60003f1d200 */
[----:B------:R-:W-:Y:S05]  /*36c0*/  @!P2 BRA !P1, `(.L_x_61) ;  /* 0x00000004002ca947 */ /* 0x000fea0004800000 */
[----:B------:R-:W-:-:S04]  /*36d0*/  LOP3.LUT P1, RZ, R0, 0x7fffffff, RZ, 0xc0, !PT ;  /* 0x7fffffff00ff7812 */ /* 0x000fc8000782c0ff */
[----:B------:R-:W-:-:S13]  /*36e0*/  PLOP3.LUT P1, PT, P2, P1, PT, 0x2f, 0xf2 ;  /* 0x0000000000f2781c */ /* 0x000fda0001722577 */
[----:B------:R-:W-:Y:S05]  /*36f0*/  @P1 BRA `(.L_x_62) ;  /* 0x0000000400181947 */ /* 0x000fea0003800000 */
[----:B------:R-:W-:-:S04]  /*3700*/  LOP3.LUT P1, RZ, R18, 0x7fffffff, RZ, 0xc0, !PT ;  /* 0x7fffffff12ff7812 */ /* 0x000fc8000782c0ff */
[----:B------:R-:W-:-:S13]  /*3710*/  PLOP3.LUT P0, PT, P0, P1, PT, 0x2f, 0xf2 ;  /* 0x0000000000f2781c */ /* 0x000fda0000702577 */
[----:B------:R-:W-:Y:S05]  /*3720*/  @P0 BRA `(.L_x_63) ;  /* 0x0000000400000947 */ /* 0x000fea0003800000 */
[----:B------:R-:W-:Y:S02]  /*3730*/  ISETP.GE.AND P0, PT, R17, RZ, PT ;  /* 0x000000ff1100720c */ /* 0x000fe40003f06270 */
[----:B------:R-:W-:-:S11]  /*3740*/  ISETP.GE.AND P1, PT, R16, RZ, PT ;  /* 0x000000ff1000720c */ /* 0x000fd60003f26270 */
[----:B------:R-:W-:Y:S01]  /*3750*/  @P0 MOV R5, RZ ;  /* 0x000000ff00050202 */ /* 0x000fe20000000f00 */
[----:B------:R-:W-:Y:S02]  /*3760*/  @!P0 IMAD.MOV.U32 R5, RZ, RZ, -0x40 ;  /* 0xffffffc0ff058424 */ /* 0x000fe400078e00ff */
[----:B------:R-:W-:Y:S01]  /*3770*/  @!P0 FFMA R0, R0, 1.84467440737095516160e+19, RZ ;  /* 0x5f80000000008823 */ /* 0x000fe200000000ff */
[----:B------:R-:W-:Y:S02]  /*3780*/  @!P1 FFMA R18, R18, 1.84467440737095516160e+19, RZ ;  /* 0x5f80000012129823 */ /* 0x000fe400000000ff */
[----:B------:R-:W-:-:S07]  /*3790*/  @!P1 IADD3 R5, PT, PT, R5, 0x40, RZ ;  /* 0x0000004005059810 */ /* 0x000fce0007ffe0ff */
.L_x_59:
[----:B------:R-:W-:Y:S01]  /*37a0*/  LEA R17, R3, 0xc0800000, 0x17 ;  /* 0xc080000003117811 */ /* 0x000fe200078eb8ff */
[----:B------:R-:W-:Y:S01]  /*37b0*/  BSSY.RECONVERGENT B2, `(.L_x_64) ;  /* 0x0000036000027945 */ /* 0x000fe20003800200 */
[----:B------:R-:W-:Y:S02]  /*37c0*/  IADD3 R6, PT, PT, R6, -0x7f, RZ ;  /* 0xffffff8106067810 */ /* 0x000fe40007ffe0ff */
[----:B------:R-:W-:-:S03]  /*37d0*/  IADD3 R20, PT, PT, -R17, R18, RZ ;  /* 0x0000001211147210 */ /* 0x000fc60007ffe1ff */
[----:B------:R-:W-:Y:S01]  /*37e0*/  IMAD R0, R6, -0x800000, R0 ;  /* 0xff80000006007824 */ /* 0x000fe200078e0200 */
[----:B------:R-:W0:Y:S01]  /*37f0*/  MUFU.RCP R16, R20 ;  /* 0x0000001400107308 */ /* 0x000e220000001000 */
[----:B------:R-:W-:Y:S01]  /*3800*/  FADD.FTZ R17, -R20, -RZ ;  /* 0x800000ff14117221 */ /* 0x000fe20000010100 */
[----:B------:R-:W-:-:S04]  /*3810*/  IADD3 R6, PT, PT, R6, 0x7f, -R3 ;  /* 0x0000007f06067810 */ /* 0x000fc80007ffe803 */
[----:B------:R-:W-:Y:S01]  /*3820*/  IADD3 R5, PT, PT, R6, R5, RZ ;  /* 0x0000000506057210 */ /* 0x000fe20007ffe0ff */
[----:B0-----:R-:W-:-:S04]  /*3830*/  FFMA R19, R16, R17, 1 ;  /* 0x3f80000010137423 */ /* 0x001fc80000000011 */
[----:B------:R-:W-:-:S04]  /*3840*/  FFMA R19, R16, R19, R16 ;  /* 0x0000001310137223 */ /* 0x000fc80000000010 */
[----:B------:R-:W-:-:S04]  /*3850*/  FFMA R16, R0, R19, RZ ;  /* 0x0000001300107223 */ /* 0x000fc800000000ff */
[----:B------:R-:W-:-:S04]  /*3860*/  FFMA R18, R17, R16, R0 ;  /* 0x0000001011127223 */ /* 0x000fc80000000000 */
[----:B------:R-:W-:-:S04]  /*3870*/  FFMA R18, R19, R18, R16 ;  /* 0x0000001213127223 */ /* 0x000fc80000000010 */
[----:B------:R-:W-:-:S04]  /*3880*/  FFMA R17, R17, R18, R0 ;  /* 0x0000001211117223 */ /* 0x000fc80000000000 */
[----:B------:R-:W-:-:S05]  /*3890*/  FFMA R0, R19, R17, R18 ;  /* 0x0000001113007223 */ /* 0x000fca0000000012 */
[----:B------:R-:W-:-:S04]  /*38a0*/  SHF.R.U32.HI R3, RZ, 0x17, R0 ;  /* 0x00000017ff037819 */ /* 0x000fc80000011600 */
[----:B------:R-:W-:-:S04]  /*38b0*/  LOP3.LUT R6, R3, 0xff, RZ, 0xc0, !PT ;  /* 0x000000ff03067812 */ /* 0x000fc800078ec0ff */
[----:B------:R-:W-:-:S04]  /*38c0*/  IADD3 R3, PT, PT, R6, R5, RZ ;  /* 0x0000000506037210 */ /* 0x000fc80007ffe0ff */
[----:B------:R-:W-:-:S04]  /*38d0*/  IADD3 R6, PT, PT, R3, -0x1, RZ ;  /* 0xffffffff03067810 */ /* 0x000fc80007ffe0ff */
[----:B------:R-:W-:-:S13]  /*38e0*/  ISETP.GE.U32.AND P0, PT, R6, 0xfe, PT ;  /* 0x000000fe0600780c */ /* 0x000fda0003f06070 */
[----:B------:R-:W-:Y:S05]  /*38f0*/  @!P0 BRA `(.L_x_65) ;  /* 0x0000000000808947 */ /* 0x000fea0003800000 */
[----:B------:R-:W-:-:S13]  /*3900*/  ISETP.GT.AND P0, PT, R3, 0xfe, PT ;  /* 0x000000fe0300780c */ /* 0x000fda0003f04270 */
[----:B------:R-:W-:Y:S05]  /*3910*/  @P0 BRA `(.L_x_66) ;  /* 0x00000000006c0947 */ /* 0x000fea0003800000 */
[----:B------:R-:W-:-:S13]  /*3920*/  ISETP.GE.AND P0, PT, R3, 0x1, PT ;  /* 0x000000010300780c */ /* 0x000fda0003f06270 */
[----:B------:R-:W-:Y:S05]  /*3930*/  @P0 BRA `(.L_x_67) ;  /* 0x0000000000740947 */ /* 0x000fea0003800000 */
[----:B------:R-:W-:Y:S02]  /*3940*/  ISETP.GE.AND P0, PT, R3, -0x18, PT ;  /* 0xffffffe80300780c */ /* 0x000fe40003f06270 */
[----:B------:R-:W-:-:S11]  /*3950*/  LOP3.LUT R0, R0, 0x80000000, RZ, 0xc0, !PT ;  /* 0x8000000000007812 */ /* 0x000fd600078ec0ff */
[----:B------:R-:W-:Y:S05]  /*3960*/  @!P0 BRA `(.L_x_67) ;  /* 0x0000000000688947 */ /* 0x000fea0003800000 */
[-CC-:B------:R-:W-:Y:S01]  /*3970*/  FFMA.RZ R5, R19, R17.reuse, R18.reuse ;  /* 0x0000001113057223 */ /* 0x180fe2000000c012 */
[----:B------:R-:W-:Y:S01]  /*3980*/  IADD3 R16, PT, PT, R3, 0x20, RZ ;  /* 0x0000002003107810 */ /* 0x000fe20007ffe0ff */
[CCC-:B------:R-:W-:Y:S01]  /*3990*/  FFMA.RP R6, R19.reuse, R17.reuse, R18.reuse ;  /* 0x0000001113067223 */ /* 0x1c0fe20000008012 */
[----:B------:R-:W-:Y:S01]  /*39a0*/  FFMA.RM R17, R19, R17, R18 ;  /* 0x0000001113117223 */ /* 0x000fe20000004012 */
[----:B------:R-:W-:Y:S02]  /*39b0*/  ISETP.NE.AND P2, PT, R3, RZ, PT ;  /* 0x000000ff0300720c */ /* 0x000fe40003f45270 */
[----:B------:R-:W-:Y:S02]  /*39c0*/  LOP3.LUT R5, R5, 0x7fffff, RZ, 0xc0, !PT ;  /* 0x007fffff05057812 */ /* 0x000fe400078ec0ff */
[----:B------:R-:W-:Y:S02]  /*39d0*/  ISETP.NE.AND P1, PT, R3, RZ, PT ;  /* 0x000000ff0300720c */ /* 0x000fe40003f25270 */
[----:B------:R-:W-:-:S02]  /*39e0*/  LOP3.LUT R5, R5, 0x800000, RZ, 0xfc, !PT ;  /* 0x0080000005057812 */ /* 0x000fc400078efcff */
[----:B------:R-:W-:Y:S02]  /*39f0*/  IADD3 R3, PT, PT, -R3, RZ, RZ ;  /* 0x000000ff03037210 */ /* 0x000fe40007ffe1ff */
[----:B------:R-:W-:Y:S02]  /*3a00*/  SHF.L.U32 R16, R5, R16, RZ ;  /* 0x0000001005107219 */ /* 0x000fe400000006ff */
[----:B------:R-:W-:Y:S02]  /*3a10*/  FSETP.NEU.FTZ.AND P0, PT, R6, R17, PT ;  /* 0x000000110600720b */ /* 0x000fe40003f1d000 */
[----:B------:R-:W-:Y:S02]  /*3a20*/  SEL R6, R3, RZ, P2 ;  /* 0x000000ff03067207 */ /* 0x000fe40001000000 */
[----:B------:R-:W-:Y:S02]  /*3a30*/  ISETP.NE.AND P1, PT, R16, RZ, P1 ;  /* 0x000000ff1000720c */ /* 0x000fe40000f25270 */
[----:B------:R-:W-:-:S02]  /*3a40*/  SHF.R.U32.HI R6, RZ, R6, R5 ;  /* 0x00000006ff067219 */ /* 0x000fc40000011605 */
[----:B------:R-:W-:Y:S02]  /*3a50*/  PLOP3.LUT P0, PT, P0, P1, PT, 0xf8, 0x8f ;  /* 0x00000000008f781c */ /* 0x000fe40000703f70 */
[----:B------:R-:W-:Y:S02]  /*3a60*/  SHF.R.U32.HI R5, RZ, 0x1, R6 ;  /* 0x00000001ff057819 */ /* 0x000fe40000011606 */
[----:B------:R-:W-:-:S04]  /*3a70*/  SEL R16, RZ, 0x1, !P0 ;  /* 0x00000001ff107807 */ /* 0x000fc80004000000 */
[----:B------:R-:W-:-:S04]  /*3a80*/  LOP3.LUT R3, R16, 0x1, R5, 0xf8, !PT ;  /* 0x0000000110037812 */ /* 0x000fc800078ef805 */
[----:B------:R-:W-:-:S04]  /*3a90*/  LOP3.LUT R6, R3, R6, RZ, 0xc0, !PT ;  /* 0x0000000603067212 */ /* 0x000fc800078ec0ff */
[----:B------:R-:W-:-:S04]  /*3aa0*/  IADD3 R5, PT, PT, R5, R6, RZ ;  /* 0x0000000605057210 */ /* 0x000fc80007ffe0ff */
[----:B------:R-:W-:Y:S01]  /*3ab0*/  LOP3.LUT R0, R5, R0, RZ, 0xfc, !PT ;  /* 0x0000000005007212 */ /* 0x000fe200078efcff */
[----:B------:R-:W-:Y:S06]  /*3ac0*/  BRA `(.L_x_67) ;  /* 0x0000000000107947 */ /* 0x000fec0003800000 */
.L_x_66:
[----:B------:R-:W-:-:S04]  /*3ad0*/  LOP3.LUT R0, R0, 0x80000000, RZ, 0xc0, !PT ;  /* 0x8000000000007812 */ /* 0x000fc800078ec0ff */
[----:B------:R-:W-:Y:S01]  /*3ae0*/  LOP3.LUT R0, R0, 0x7f800000, RZ, 0xfc, !PT ;  /* 0x7f80000000007812 */ /* 0x000fe200078efcff */
[----:B------:R-:W-:Y:S06]  /*3af0*/  BRA `(.L_x_67) ;  /* 0x0000000000047947 */ /* 0x000fec0003800000 */
.L_x_65:
[----:B------:R-:W-:-:S07]  /*3b00*/  LEA R0, R5, R0, 0x17 ;  /* 0x0000000005007211 */ /* 0x000fce00078eb8ff */
.L_x_67:
[----:B------:R-:W-:Y:S05]  /*3b10*/  BSYNC.RECONVERGENT B2 ;  /* 0x0000000000027941 */ /* 0x000fea0003800200 */
.L_x_64:
[----:B------:R-:W-:Y:S05]  /*3b20*/  BRA `(.L_x_68) ;  /* 0x0000000000207947 */ /* 0x000fea0003800000 */
.L_x_63:
[----:B------:R-:W-:-:S04]  /*3b30*/  LOP3.LUT R0, R18, 0x80000000, R0, 0x48, !PT ;  /* 0x8000000012007812 */ /* 0x000fc800078e4800 */
[----:B------:R-:W-:Y:S01]  /*3b40*/  LOP3.LUT R0, R0, 0x7f800000, RZ, 0xfc, !PT ;  /* 0x7f80000000007812 */ /* 0x000fe200078efcff */
[----:B------:R-:W-:Y:S06]  /*3b50*/  BRA `(.L_x_68) ;  /* 0x0000000000147947 */ /* 0x000fec0003800000 */
.L_x_62:
[----:B------:R-:W-:Y:S01]  /*3b60*/  LOP3.LUT R0, R18, 0x80000000, R0, 0x48, !PT ;  /* 0x8000000012007812 */ /* 0x000fe200078e4800 */
[----:B------:R-:W-:Y:S06]  /*3b70*/  BRA `(.L_x_68) ;  /* 0x00000000000c7947 */ /* 0x000fec0003800000 */
.L_x_61:
[----:B------:R-:W0:Y:S01]  /*3b80*/  MUFU.RSQ R0, -QNAN ;  /* 0xffc0000000007908 */ /* 0x000e220000001400 */
[----:B------:R-:W-:Y:S05]  /*3b90*/  BRA `(.L_x_68) ;  /* 0x0000000000047947 */ /* 0x000fea0003800000 */
.L_x_60:
[----:B------:R-:W-:-:S07]  /*3ba0*/  FADD.FTZ R0, R0, R18 ;  /* 0x0000001200007221 */ /* 0x000fce0000010000 */
.L_x_68:
[----:B------:R-:W-:Y:S05]  /*3bb0*/  BSYNC.RECONVERGENT B1 ;  /* 0x0000000000017941 */ /* 0x000fea0003800200 */
.L_x_58:
[----:B------:R-:W-:-:S04]  /*3bc0*/  HFMA2 R5, -RZ, RZ, 0, 0 ;  /* 0x00000000ff057431 */ /* 0x000fc800000001ff */
[----:B0-----:R-:W-:Y:S05]  /*3bd0*/  RET.REL.NODEC R4 `(_Z10computeMMDPfS_iiifS_) ;  /* 0xffffffc404087950 */ /* 0x001fea0003c3ffff */
.L_x_69:
[----:B------:R-:W-:-:S00]  /*3be0*/  BRA `(.L_x_69) ;  /* 0xfffffffc00fc7947 */ /* 0x000fc0000383ffff */
[----:B------:R-:W-:-:S00]  /*3bf0*/  NOP ;  /* 0x0000000000007918 */ /* 0x000fc00000000000 */
        /* <DEDUP_REMOVED lines=8> */
.L_x_70:


//--------------------- .nv.shared.reserved.0     --------------------------
	.section	.nv.shared.reserved.0,"aw",@nobits
	.weak		__nv_reservedSMEM_offset_0_alias
	.size		__nv_reservedSMEM_offset_0_alias, 0, 64
	.other		__nv_reservedSMEM_offset_0_alias,@"STO_CUDA_RESERVED_SHARED STV_DEFAULT"
__nv_reservedSMEM_offset_0_alias:
	.zero		0
	.zero		64


//--------------------- .nv.constant0._Z10computeMMDPfS_iiifS_ --------------------------
	.section	.nv.constant0._Z10computeMMDPfS_iiifS_,"a",@progbits
	.sectionflags	@""
	.align	4
.nv.constant0._Z10computeMMDPfS_iiifS_:
	.zero		936


//--------------------- SYMBOLS --------------------------

	.type		.nv.reservedSmem.offset0,@object
	.size		.nv.reservedSmem.offset0,0x4
